//
// Generated by NVIDIA NVVM Compiler
//
// Compiler Build ID: CL-36424714
// Cuda compilation tools, release 13.0, V13.0.88
// Based on NVVM 20.0.0
//

.version 9.0
.target sm_100
.address_size 64

	// .globl	_Z7chaoticPdS_i

.visible .entry _Z7chaoticPdS_i(
	.param .u64 .ptr .align 1 _Z7chaoticPdS_i_param_0,
	.param .u64 .ptr .align 1 _Z7chaoticPdS_i_param_1,
	.param .u32 _Z7chaoticPdS_i_param_2
)
{
	.reg .pred 	%p<11>;
	.reg .b32 	%r<20>;
	.reg .b64 	%rd<12>;
	.reg .b64 	%fd<216>;

	ld.param.u64 	%rd4, [_Z7chaoticPdS_i_param_0];
	ld.param.u64 	%rd5, [_Z7chaoticPdS_i_param_1];
	ld.param.u32 	%r12, [_Z7chaoticPdS_i_param_2];
	cvta.to.global.u64 	%rd1, %rd5;
	cvta.to.global.u64 	%rd6, %rd4;
	mov.u32 	%r13, %tid.x;
	mov.u32 	%r14, %ctaid.x;
	shl.b32 	%r15, %r14, 10;
	or.b32  	%r1, %r15, %r13;
	mul.wide.s32 	%rd7, %r1, 8;
	add.s64 	%rd2, %rd6, %rd7;
	ld.global.f64 	%fd204, [%rd2];
	setp.ge.f64 	%p1, %fd204, 0d3FE0000000000000;
	@%p1 bra 	$L__BB0_16;
	setp.lt.s32 	%p2, %r12, 2;
	add.s64 	%rd3, %rd1, %rd7;
	mov.f64 	%fd215, 0d0000000000000000;
	@%p2 bra 	$L__BB0_14;
	add.s32 	%r2, %r12, -1;
	add.s32 	%r16, %r12, -2;
	and.b32  	%r3, %r2, 15;
	setp.lt.u32 	%p3, %r16, 15;
	mov.f64 	%fd215, 0d0000000000000000;
	@%p3 bra 	$L__BB0_5;
	and.b32  	%r17, %r2, -16;
	neg.s32 	%r18, %r17;
	mov.f64 	%fd215, 0d0000000000000000;
$L__BB0_4:
	.pragma "nounroll";
	ld.global.f64 	%fd28, [%rd3];
	mul.f64 	%fd29, %fd204, %fd28;
	mov.f64 	%fd30, 0d3FF0000000000000;
	sub.f64 	%fd31, %fd30, %fd204;
	mul.f64 	%fd32, %fd31, %fd29;
	st.global.f64 	[%rd2], %fd32;
	fma.rn.f64 	%fd33, %fd32, 0d3FC1EB851EB851EC, 0d400EE147AE147AE1;
	add.f64 	%fd34, %fd215, %fd33;
	ld.global.f64 	%fd35, [%rd3];
	mul.f64 	%fd36, %fd32, %fd35;
	sub.f64 	%fd37, %fd30, %fd32;
	mul.f64 	%fd38, %fd37, %fd36;
	st.global.f64 	[%rd2], %fd38;
	fma.rn.f64 	%fd39, %fd38, 0d3FC1EB851EB851EC, 0d400EE147AE147AE1;
	add.f64 	%fd40, %fd34, %fd39;
	ld.global.f64 	%fd41, [%rd3];
	mul.f64 	%fd42, %fd38, %fd41;
	sub.f64 	%fd43, %fd30, %fd38;
	mul.f64 	%fd44, %fd43, %fd42;
	st.global.f64 	[%rd2], %fd44;
	fma.rn.f64 	%fd45, %fd44, 0d3FC1EB851EB851EC, 0d400EE147AE147AE1;
	add.f64 	%fd46, %fd40, %fd45;
	ld.global.f64 	%fd47, [%rd3];
	mul.f64 	%fd48, %fd44, %fd47;
	sub.f64 	%fd49, %fd30, %fd44;
	mul.f64 	%fd50, %fd49, %fd48;
	st.global.f64 	[%rd2], %fd50;
	fma.rn.f64 	%fd51, %fd50, 0d3FC1EB851EB851EC, 0d400EE147AE147AE1;
	add.f64 	%fd52, %fd46, %fd51;
	ld.global.f64 	%fd53, [%rd3];
	mul.f64 	%fd54, %fd50, %fd53;
	sub.f64 	%fd55, %fd30, %fd50;
	mul.f64 	%fd56, %fd55, %fd54;
	st.global.f64 	[%rd2], %fd56;
	fma.rn.f64 	%fd57, %fd56, 0d3FC1EB851EB851EC, 0d400EE147AE147AE1;
	add.f64 	%fd58, %fd52, %fd57;
	ld.global.f64 	%fd59, [%rd3];
	mul.f64 	%fd60, %fd56, %fd59;
	sub.f64 	%fd61, %fd30, %fd56;
	mul.f64 	%fd62, %fd61, %fd60;
	st.global.f64 	[%rd2], %fd62;
	fma.rn.f64 	%fd63, %fd62, 0d3FC1EB851EB851EC, 0d400EE147AE147AE1;
	add.f64 	%fd64, %fd58, %fd63;
	ld.global.f64 	%fd65, [%rd3];
	mul.f64 	%fd66, %fd62, %fd65;
	sub.f64 	%fd67, %fd30, %fd62;
	mul.f64 	%fd68, %fd67, %fd66;
	st.global.f64 	[%rd2], %fd68;
	fma.rn.f64 	%fd69, %fd68, 0d3FC1EB851EB851EC, 0d400EE147AE147AE1;
	add.f64 	%fd70, %fd64, %fd69;
	ld.global.f64 	%fd71, [%rd3];
	mul.f64 	%fd72, %fd68, %fd71;
	sub.f64 	%fd73, %fd30, %fd68;
	mul.f64 	%fd74, %fd73, %fd72;
	st.global.f64 	[%rd2], %fd74;
	fma.rn.f64 	%fd75, %fd74, 0d3FC1EB851EB851EC, 0d400EE147AE147AE1;
	add.f64 	%fd76, %fd70, %fd75;
	ld.global.f64 	%fd77, [%rd3];
	mul.f64 	%fd78, %fd74, %fd77;
	sub.f64 	%fd79, %fd30, %fd74;
	mul.f64 	%fd80, %fd79, %fd78;
	st.global.f64 	[%rd2], %fd80;
	fma.rn.f64 	%fd81, %fd80, 0d3FC1EB851EB851EC, 0d400EE147AE147AE1;
	add.f64 	%fd82, %fd76, %fd81;
	ld.global.f64 	%fd83, [%rd3];
	mul.f64 	%fd84, %fd80, %fd83;
	sub.f64 	%fd85, %fd30, %fd80;
	mul.f64 	%fd86, %fd85, %fd84;
	st.global.f64 	[%rd2], %fd86;
	fma.rn.f64 	%fd87, %fd86, 0d3FC1EB851EB851EC, 0d400EE147AE147AE1;
	add.f64 	%fd88, %fd82, %fd87;
	ld.global.f64 	%fd89, [%rd3];
	mul.f64 	%fd90, %fd86, %fd89;
	sub.f64 	%fd91, %fd30, %fd86;
	mul.f64 	%fd92, %fd91, %fd90;
	st.global.f64 	[%rd2], %fd92;
	fma.rn.f64 	%fd93, %fd92, 0d3FC1EB851EB851EC, 0d400EE147AE147AE1;
	add.f64 	%fd94, %fd88, %fd93;
	ld.global.f64 	%fd95, [%rd3];
	mul.f64 	%fd96, %fd92, %fd95;
	sub.f64 	%fd97, %fd30, %fd92;
	mul.f64 	%fd98, %fd97, %fd96;
	st.global.f64 	[%rd2], %fd98;
	fma.rn.f64 	%fd99, %fd98, 0d3FC1EB851EB851EC, 0d400EE147AE147AE1;
	add.f64 	%fd100, %fd94, %fd99;
	ld.global.f64 	%fd101, [%rd3];
	mul.f64 	%fd102, %fd98, %fd101;
	sub.f64 	%fd103, %fd30, %fd98;
	mul.f64 	%fd104, %fd103, %fd102;
	st.global.f64 	[%rd2], %fd104;
	fma.rn.f64 	%fd105, %fd104, 0d3FC1EB851EB851EC, 0d400EE147AE147AE1;
	add.f64 	%fd106, %fd100, %fd105;
	ld.global.f64 	%fd107, [%rd3];
	mul.f64 	%fd108, %fd104, %fd107;
	sub.f64 	%fd109, %fd30, %fd104;
	mul.f64 	%fd110, %fd109, %fd108;
	st.global.f64 	[%rd2], %fd110;
	fma.rn.f64 	%fd111, %fd110, 0d3FC1EB851EB851EC, 0d400EE147AE147AE1;
	add.f64 	%fd112, %fd106, %fd111;
	ld.global.f64 	%fd113, [%rd3];
	mul.f64 	%fd114, %fd110, %fd113;
	sub.f64 	%fd115, %fd30, %fd110;
	mul.f64 	%fd116, %fd115, %fd114;
	st.global.f64 	[%rd2], %fd116;
	fma.rn.f64 	%fd117, %fd116, 0d3FC1EB851EB851EC, 0d400EE147AE147AE1;
	add.f64 	%fd118, %fd112, %fd117;
	ld.global.f64 	%fd119, [%rd3];
	mul.f64 	%fd120, %fd116, %fd119;
	sub.f64 	%fd121, %fd30, %fd116;
	mul.f64 	%fd204, %fd121, %fd120;
	st.global.f64 	[%rd2], %fd204;
	fma.rn.f64 	%fd122, %fd204, 0d3FC1EB851EB851EC, 0d400EE147AE147AE1;
	add.f64 	%fd215, %fd118, %fd122;
	add.s32 	%r18, %r18, 16;
	setp.ne.s32 	%p4, %r18, 0;
	@%p4 bra 	$L__BB0_4;
$L__BB0_5:
	setp.eq.s32 	%p5, %r3, 0;
	@%p5 bra 	$L__BB0_14;
	and.b32  	%r7, %r2, 7;
	setp.lt.u32 	%p6, %r3, 8;
	@%p6 bra 	$L__BB0_8;
	ld.global.f64 	%fd124, [%rd3];
	mul.f64 	%fd125, %fd204, %fd124;
	mov.f64 	%fd126, 0d3FF0000000000000;
	sub.f64 	%fd127, %fd126, %fd204;
	mul.f64 	%fd128, %fd127, %fd125;
	st.global.f64 	[%rd2], %fd128;
	fma.rn.f64 	%fd129, %fd128, 0d3FC1EB851EB851EC, 0d400EE147AE147AE1;
	add.f64 	%fd130, %fd215, %fd129;
	ld.global.f64 	%fd131, [%rd3];
	mul.f64 	%fd132, %fd128, %fd131;
	sub.f64 	%fd133, %fd126, %fd128;
	mul.f64 	%fd134, %fd133, %fd132;
	st.global.f64 	[%rd2], %fd134;
	fma.rn.f64 	%fd135, %fd134, 0d3FC1EB851EB851EC, 0d400EE147AE147AE1;
	add.f64 	%fd136, %fd130, %fd135;
	ld.global.f64 	%fd137, [%rd3];
	mul.f64 	%fd138, %fd134, %fd137;
	sub.f64 	%fd139, %fd126, %fd134;
	mul.f64 	%fd140, %fd139, %fd138;
	st.global.f64 	[%rd2], %fd140;
	fma.rn.f64 	%fd141, %fd140, 0d3FC1EB851EB851EC, 0d400EE147AE147AE1;
	add.f64 	%fd142, %fd136, %fd141;
	ld.global.f64 	%fd143, [%rd3];
	mul.f64 	%fd144, %fd140, %fd143;
	sub.f64 	%fd145, %fd126, %fd140;
	mul.f64 	%fd146, %fd145, %fd144;
	st.global.f64 	[%rd2], %fd146;
	fma.rn.f64 	%fd147, %fd146, 0d3FC1EB851EB851EC, 0d400EE147AE147AE1;
	add.f64 	%fd148, %fd142, %fd147;
	ld.global.f64 	%fd149, [%rd3];
	mul.f64 	%fd150, %fd146, %fd149;
	sub.f64 	%fd151, %fd126, %fd146;
	mul.f64 	%fd152, %fd151, %fd150;
	st.global.f64 	[%rd2], %fd152;
	fma.rn.f64 	%fd153, %fd152, 0d3FC1EB851EB851EC, 0d400EE147AE147AE1;
	add.f64 	%fd154, %fd148, %fd153;
	ld.global.f64 	%fd155, [%rd3];
	mul.f64 	%fd156, %fd152, %fd155;
	sub.f64 	%fd157, %fd126, %fd152;
	mul.f64 	%fd158, %fd157, %fd156;
	st.global.f64 	[%rd2], %fd158;
	fma.rn.f64 	%fd159, %fd158, 0d3FC1EB851EB851EC, 0d400EE147AE147AE1;
	add.f64 	%fd160, %fd154, %fd159;
	ld.global.f64 	%fd161, [%rd3];
	mul.f64 	%fd162, %fd158, %fd161;
	sub.f64 	%fd163, %fd126, %fd158;
	mul.f64 	%fd164, %fd163, %fd162;
	st.global.f64 	[%rd2], %fd164;
	fma.rn.f64 	%fd165, %fd164, 0d3FC1EB851EB851EC, 0d400EE147AE147AE1;
	add.f64 	%fd166, %fd160, %fd165;
	ld.global.f64 	%fd167, [%rd3];
	mul.f64 	%fd168, %fd164, %fd167;
	sub.f64 	%fd169, %fd126, %fd164;
	mul.f64 	%fd204, %fd169, %fd168;
	st.global.f64 	[%rd2], %fd204;
	fma.rn.f64 	%fd170, %fd204, 0d3FC1EB851EB851EC, 0d400EE147AE147AE1;
	add.f64 	%fd215, %fd166, %fd170;
$L__BB0_8:
	setp.eq.s32 	%p7, %r7, 0;
	@%p7 bra 	$L__BB0_14;
	and.b32  	%r8, %r2, 3;
	setp.lt.u32 	%p8, %r7, 4;
	@%p8 bra 	$L__BB0_11;
	ld.global.f64 	%fd172, [%rd3];
	mul.f64 	%fd173, %fd204, %fd172;
	mov.f64 	%fd174, 0d3FF0000000000000;
	sub.f64 	%fd175, %fd174, %fd204;
	mul.f64 	%fd176, %fd175, %fd173;
	st.global.f64 	[%rd2], %fd176;
	fma.rn.f64 	%fd177, %fd176, 0d3FC1EB851EB851EC, 0d400EE147AE147AE1;
	add.f64 	%fd178, %fd215, %fd177;
	ld.global.f64 	%fd179, [%rd3];
	mul.f64 	%fd180, %fd176, %fd179;
	sub.f64 	%fd181, %fd174, %fd176;
	mul.f64 	%fd182, %fd181, %fd180;
	st.global.f64 	[%rd2], %fd182;
	fma.rn.f64 	%fd183, %fd182, 0d3FC1EB851EB851EC, 0d400EE147AE147AE1;
	add.f64 	%fd184, %fd178, %fd183;
	ld.global.f64 	%fd185, [%rd3];
	mul.f64 	%fd186, %fd182, %fd185;
	sub.f64 	%fd187, %fd174, %fd182;
	mul.f64 	%fd188, %fd187, %fd186;
	st.global.f64 	[%rd2], %fd188;
	fma.rn.f64 	%fd189, %fd188, 0d3FC1EB851EB851EC, 0d400EE147AE147AE1;
	add.f64 	%fd190, %fd184, %fd189;
	ld.global.f64 	%fd191, [%rd3];
	mul.f64 	%fd192, %fd188, %fd191;
	sub.f64 	%fd193, %fd174, %fd188;
	mul.f64 	%fd204, %fd193, %fd192;
	st.global.f64 	[%rd2], %fd204;
	fma.rn.f64 	%fd194, %fd204, 0d3FC1EB851EB851EC, 0d400EE147AE147AE1;
	add.f64 	%fd215, %fd190, %fd194;
$L__BB0_11:
	setp.eq.s32 	%p9, %r8, 0;
	@%p9 bra 	$L__BB0_14;
	neg.s32 	%r19, %r8;
$L__BB0_13:
	.pragma "nounroll";
	ld.global.f64 	%fd195, [%rd3];
	mul.f64 	%fd196, %fd204, %fd195;
	mov.f64 	%fd197, 0d3FF0000000000000;
	sub.f64 	%fd198, %fd197, %fd204;
	mul.f64 	%fd204, %fd198, %fd196;
	st.global.f64 	[%rd2], %fd204;
	fma.rn.f64 	%fd199, %fd204, 0d3FC1EB851EB851EC, 0d400EE147AE147AE1;
	add.f64 	%fd215, %fd215, %fd199;
	add.s32 	%r19, %r19, 1;
	setp.ne.s32 	%p10, %r19, 0;
	@%p10 bra 	$L__BB0_13;
$L__BB0_14:
	cvt.rn.f64.s32 	%fd200, %r12;
	div.rn.f64 	%fd201, %fd215, %fd200;
	st.global.f64 	[%rd3], %fd201;
$L__BB0_15:
	ret;
$L__BB0_16:
	add.s64 	%rd9, %rd1, %rd7;
	mov.b64 	%rd10, 4616167100056621548;
	st.global.u64 	[%rd9], %rd10;
	bra.uni 	$L__BB0_15;

}
	// .globl	_Z11postprocessPdS_Pj
.visible .entry _Z11postprocessPdS_Pj(
	.param .u64 .ptr .align 1 _Z11postprocessPdS_Pj_param_0,
	.param .u64 .ptr .align 1 _Z11postprocessPdS_Pj_param_1,
	.param .u64 .ptr .align 1 _Z11postprocessPdS_Pj_param_2
)
{
	.reg .pred 	%p<3>;
	.reg .b32 	%r<14>;
	.reg .b64 	%rd<10>;

	ld.param.u64 	%rd1, [_Z11postprocessPdS_Pj_param_0];
	ld.param.u64 	%rd2, [_Z11postprocessPdS_Pj_param_2];
	mov.u32 	%r1, %ctaid.x;
	setp.ne.s32 	%p1, %r1, 0;
	@%p1 bra 	$L__BB1_2;
	cvta.to.global.u64 	%rd3, %rd2;
	cvta.to.global.u64 	%rd4, %rd1;
	shl.b32 	%r2, %r1, 10;
	mov.u32 	%r3, %tid.x;
	or.b32  	%r4, %r2, %r3;
	mul.wide.u32 	%rd5, %r4, 8;
	add.s64 	%rd6, %rd4, %rd5;
	ld.global.u64 	%rd7, [%rd6];
	ld.global.u32 	%r5, [%rd6+264];
	cvt.u32.u64 	%r6, %rd7;
	and.b32  	%r7, %r5, 1023;
	setp.gt.s64 	%p2, %rd7, -1;
	selp.b32 	%r8, 0, -2147483648, %p2;
	{ .reg .b32 tmp; mov.b64 {tmp, %r9}, %rd7; }
	and.b32  	%r10, %r9, 2147483647;
	or.b32  	%r11, %r10, %r8;
	xor.b32  	%r12, %r7, %r6;
	add.s32 	%r13, %r12, %r11;
	mul.wide.u32 	%rd8, %r4, 4;
	add.s64 	%rd9, %rd3, %rd8;
	st.global.u32 	[%rd9], %r13;
$L__BB1_2:
	ret;

}


// ===== COMPILED SASS (sm_100) =====

	.target	sm_100

	.elftype	@"ET_EXEC"


//--------------------- .note.nv.tkinfo           --------------------------
	.section	.note.nv.tkinfo,"",@"SHT_NOTE"
	.sectionflags	@"SHF_NOTE_NV_TKINFO"
	.tkinfo
        /*0018*/ 	.word	0x00000002
        /*0030*/ 	.string	""
        /*0030*/ 	.string	"ptxas"
        /*0030*/ 	.string	"Cuda compilation tools, release 13.0, V13.0.88"
        /*0030*/ 	.string	"Build cuda_13.0.r13.0/compiler.36424714_0"
        /*0030*/ 	.string	"-arch sm_100 -m 64 "



//--------------------- .note.nv.cuinfo           --------------------------
	.section	.note.nv.cuinfo,"",@"SHT_NOTE"
	.sectionflags	@"SHF_NOTE_NV_CUINFO"
        /*0018*/ 	.short	0x0002
        /*001a*/ 	.short	0x0064
        /*001c*/ 	.short	0x0082
	.zero		2


//--------------------- .nv.info                  --------------------------
	.section	.nv.info,"",@"SHT_CUDA_INFO"
	.align	4


	//----- nvinfo : EIATTR_REGCOUNT
	.align		4
        /*0000*/ 	.byte	0x04, 0x2f
        /*0002*/ 	.short	(.L_1 - .L_0)
	.align		4
.L_0:
        /*0004*/ 	.word	index@(_Z7chaoticPdS_i)
        /*0008*/ 	.word	0x0000001e


	//----- nvinfo : EIATTR_FRAME_SIZE
	.align		4
.L_1:
        /*000c*/ 	.byte	0x04, 0x11
        /*000e*/ 	.short	(.L_3 - .L_2)
	.align		4
.L_2:
        /*0010*/ 	.word	index@($__internal_0_$__cuda_sm20_div_rn_f64_full)
        /*0014*/ 	.word	0x00000000


	//----- nvinfo : EIATTR_FRAME_SIZE
	.align		4
.L_3:
        /*0018*/ 	.byte	0x04, 0x11
        /*001a*/ 	.short	(.L_5 - .L_4)
	.align		4
.L_4:
        /*001c*/ 	.word	index@(_Z7chaoticPdS_i)
        /*0020*/ 	.word	0x00000000


	//----- nvinfo : EIATTR_REGCOUNT
	.align		4
.L_5:
        /*0024*/ 	.byte	0x04, 0x2f
        /*0026*/ 	.short	(.L_7 - .L_6)
	.align		4
.L_6:
        /*0028*/ 	.word	index@(_Z11postprocessPdS_Pj)
        /*002c*/ 	.word	0x00000010


	//----- nvinfo : EIATTR_FRAME_SIZE
	.align		4
.L_7:
        /*0030*/ 	.byte	0x04, 0x11
        /*0032*/ 	.short	(.L_9 - .L_8)
	.align		4
.L_8:
        /*0034*/ 	.word	index@(_Z11postprocessPdS_Pj)
        /*0038*/ 	.word	0x00000000


	//----- nvinfo : EIATTR_MIN_STACK_SIZE
	.align		4
.L_9:
        /*003c*/ 	.byte	0x04, 0x12
        /*003e*/ 	.short	(.L_11 - .L_10)
	.align		4
.L_10:
        /*0040*/ 	.word	index@(_Z11postprocessPdS_Pj)
        /*0044*/ 	.word	0x00000000


	//----- nvinfo : EIATTR_MIN_STACK_SIZE
	.align		4
.L_11:
        /*0048*/ 	.byte	0x04, 0x12
        /*004a*/ 	.short	(.L_13 - .L_12)
	.align		4
.L_12:
        /*004c*/ 	.word	index@(_Z7chaoticPdS_i)
        /*0050*/ 	.word	0x00000000
.L_13:


//--------------------- .nv.compat                --------------------------
	.section	.nv.compat,"",@"SHT_CUDA_COMPAT_INFO"
	.align	4
        /*0000*/ 	.byte	0x02, 0x09, 0x00, 0x00, 0x02, 0x02, 0x01, 0x00, 0x02, 0x05, 0x05, 0x00, 0x03, 0x07, 0x01, 0x01
        /*0010*/ 	.byte	0x02, 0x03, 0x00, 0x00, 0x02, 0x06, 0x01, 0x00, 0x04, 0x0b, 0x08, 0x00, 0x01, 0x00, 0x00, 0x00
        /*0020*/ 	.byte	0x00, 0x00, 0x00, 0x00


//--------------------- .nv.info._Z11postprocessPdS_Pj --------------------------
	.section	.nv.info._Z11postprocessPdS_Pj,"",@"SHT_CUDA_INFO"
	.sectionflags	@""
	.align	4


	//----- nvinfo : EIATTR_CUDA_API_VERSION
	.align		4
        /*0000*/ 	.byte	0x04, 0x37
        /*0002*/ 	.short	(.L_15 - .L_14)
.L_14:
        /*0004*/ 	.word	0x00000082


	//----- nvinfo : EIATTR_KPARAM_INFO
	.align		4
.L_15:
        /*0008*/ 	.byte	0x04, 0x17
        /*000a*/ 	.short	(.L_17 - .L_16)
.L_16:
        /*000c*/ 	.word	0x00000000
        /*0010*/ 	.short	0x0002
        /*0012*/ 	.short	0x0010
        /*0014*/ 	.byte	0x00, 0xf5, 0x21, 0x00


	//----- nvinfo : EIATTR_KPARAM_INFO
	.align		4
.L_17:
        /*0018*/ 	.byte	0x04, 0x17
        /*001a*/ 	.short	(.L_19 - .L_18)
.L_18:
        /*001c*/ 	.word	0x00000000
        /*0020*/ 	.short	0x0001
        /*0022*/ 	.short	0x0008
        /*0024*/ 	.byte	0x00, 0xf5, 0x21, 0x00


	//----- nvinfo : EIATTR_KPARAM_INFO
	.align		4
.L_19:
        /*0028*/ 	.byte	0x04, 0x17
        /*002a*/ 	.short	(.L_21 - .L_20)
.L_20:
        /*002c*/ 	.word	0x00000000
        /*0030*/ 	.short	0x0000
        /*0032*/ 	.short	0x0000
        /*0034*/ 	.byte	0x00, 0xf5, 0x21, 0x00


	//----- nvinfo : EIATTR_SPARSE_MMA_MASK
	.align		4
.L_21:
        /*0038*/ 	.byte	0x03, 0x50
        /*003a*/ 	.short	0x0000


	//----- nvinfo : EIATTR_MAXREG_COUNT
	.align		4
        /*003c*/ 	.byte	0x03, 0x1b
        /*003e*/ 	.short	0x00ff


	//----- nvinfo : EIATTR_MERCURY_ISA_VERSION
	.align		4
        /*0040*/ 	.byte	0x03, 0x5f
        /*0042*/ 	.short	0x0101


	//----- nvinfo : EIATTR_VRC_CTA_INIT_COUNT
	.align		4
        /*0044*/ 	.byte	0x02, 0x4a
	.zero		1
	.zero		1


	//----- nvinfo : EIATTR_EXIT_INSTR_OFFSETS
	.align		4
        /*0048*/ 	.byte	0x04, 0x1c
        /*004a*/ 	.short	(.L_23 - .L_22)


	//   ....[0]....
.L_22:
        /*004c*/ 	.word	0x00000030


	//   ....[1]....
        /*0050*/ 	.word	0x00000130


	//----- nvinfo : EIATTR_CBANK_PARAM_SIZE
	.align		4
.L_23:
        /*0054*/ 	.byte	0x03, 0x19
        /*0056*/ 	.short	0x0018


	//----- nvinfo : EIATTR_PARAM_CBANK
	.align		4
        /*0058*/ 	.byte	0x04, 0x0a
        /*005a*/ 	.short	(.L_25 - .L_24)
	.align		4
.L_24:
        /*005c*/ 	.word	index@(.nv.constant0._Z11postprocessPdS_Pj)
        /*0060*/ 	.short	0x0380
        /*0062*/ 	.short	0x0018


	//----- nvinfo : EIATTR_SW_WAR
	.align		4
.L_25:
        /*0064*/ 	.byte	0x04, 0x36
        /*0066*/ 	.short	(.L_27 - .L_26)
.L_26:
        /*0068*/ 	.word	0x00000008
.L_27:


//--------------------- .nv.info._Z7chaoticPdS_i  --------------------------
	.section	.nv.info._Z7chaoticPdS_i,"",@"SHT_CUDA_INFO"
	.sectionflags	@""
	.align	4


	//----- nvinfo : EIATTR_CUDA_API_VERSION
	.align		4
        /*0000*/ 	.byte	0x04, 0x37
        /*0002*/ 	.short	(.L_29 - .L_28)
.L_28:
        /*0004*/ 	.word	0x00000082


	//----- nvinfo : EIATTR_KPARAM_INFO
	.align		4
.L_29:
        /*0008*/ 	.byte	0x04, 0x17
        /*000a*/ 	.short	(.L_31 - .L_30)
.L_30:
        /*000c*/ 	.word	0x00000000
        /*0010*/ 	.short	0x0002
        /*0012*/ 	.short	0x0010
        /*0014*/ 	.byte	0x00, 0xf0, 0x11, 0x00


	//----- nvinfo : EIATTR_KPARAM_INFO
	.align		4
.L_31:
        /*0018*/ 	.byte	0x04, 0x17
        /*001a*/ 	.short	(.L_33 - .L_32)
.L_32:
        /*001c*/ 	.word	0x00000000
        /*0020*/ 	.short	0x0001
        /*0022*/ 	.short	0x0008
        /*0024*/ 	.byte	0x00, 0xf5, 0x21, 0x00


	//----- nvinfo : EIATTR_KPARAM_INFO
	.align		4
.L_33:
        /*0028*/ 	.byte	0x04, 0x17
        /*002a*/ 	.short	(.L_35 - .L_34)
.L_34:
        /*002c*/ 	.word	0x00000000
        /*0030*/ 	.short	0x0000
        /*0032*/ 	.short	0x0000
        /*0034*/ 	.byte	0x00, 0xf5, 0x21, 0x00


	//----- nvinfo : EIATTR_SPARSE_MMA_MASK
	.align		4
.L_35:
        /*0038*/ 	.byte	0x03, 0x50
        /*003a*/ 	.short	0x0000


	//----- nvinfo : EIATTR_MAXREG_COUNT
	.align		4
        /*003c*/ 	.byte	0x03, 0x1b
        /*003e*/ 	.short	0x00ff


	//----- nvinfo : EIATTR_MERCURY_ISA_VERSION
	.align		4
        /*0040*/ 	.byte	0x03, 0x5f
        /*0042*/ 	.short	0x0101


	//----- nvinfo : EIATTR_VRC_CTA_INIT_COUNT
	.align		4
        /*0044*/ 	.byte	0x02, 0x4a
	.zero		1
	.zero		1


	//----- nvinfo : EIATTR_EXIT_INSTR_OFFSETS
	.align		4
        /*0048*/ 	.byte	0x04, 0x1c
        /*004a*/ 	.short	(.L_37 - .L_36)


	//   ....[0]....
.L_36:
        /*004c*/ 	.word	0x00001200


	//   ....[1]....
        /*0050*/ 	.word	0x00001260


	//----- nvinfo : EIATTR_CRS_STACK_SIZE
	.align		4
.L_37:
        /*0054*/ 	.byte	0x04, 0x1e
        /*0056*/ 	.short	(.L_39 - .L_38)
.L_38:
        /*0058*/ 	.word	0x00000000


	//----- nvinfo : EIATTR_CBANK_PARAM_SIZE
	.align		4
.L_39:
        /*005c*/ 	.byte	0x03, 0x19
        /*005e*/ 	.short	0x0014


	//----- nvinfo : EIATTR_PARAM_CBANK
	.align		4
        /*0060*/ 	.byte	0x04, 0x0a
        /*0062*/ 	.short	(.L_41 - .L_40)
	.align		4
.L_40:
        /*0064*/ 	.word	index@(.nv.constant0._Z7chaoticPdS_i)
        /*0068*/ 	.short	0x0380
        /*006a*/ 	.short	0x0014


	//----- nvinfo : EIATTR_SW_WAR
	.align		4
.L_41:
        /*006c*/ 	.byte	0x04, 0x36
        /*006e*/ 	.short	(.L_43 - .L_42)
.L_42:
        /*0070*/ 	.word	0x00000008
.L_43:


//--------------------- .nv.callgraph             --------------------------
	.section	.nv.callgraph,"",@"SHT_CUDA_CALLGRAPH"
	.align	4
	.sectionentsize	8
	.align		4
        /*0000*/ 	.word	0x00000000
	.align		4
        /*0004*/ 	.word	0xffffffff
	.align		4
        /*0008*/ 	.word	0x00000000
	.align		4
        /*000c*/ 	.word	0xfffffffe
	.align		4
        /*0010*/ 	.word	0x00000000
	.align		4
        /*0014*/ 	.word	0xfffffffd
	.align		4
        /*0018*/ 	.word	0x00000000
	.align		4
        /*001c*/ 	.word	0xfffffffc


//--------------------- .text._Z11postprocessPdS_Pj --------------------------
	.section	.text._Z11postprocessPdS_Pj,"ax",@progbits
	.align	128
        .global         _Z11postprocessPdS_Pj
        .type           _Z11postprocessPdS_Pj,@function
        .size           _Z11postprocessPdS_Pj,(.L_x_17 - _Z11postprocessPdS_Pj)
        .other          _Z11postprocessPdS_Pj,@"STO_CUDA_ENTRY STV_DEFAULT"
_Z11postprocessPdS_Pj:
.text._Z11postprocessPdS_Pj:
[----:B------:R-:W-:Y:S08]  /*0000*/  LDC R1, c[0x0][0x37c] ;  /* 0x0000df00ff017b82 */ /* 0x000ff00000000800 */
[----:B------:R-:W0:Y:S02]  /*0010*/  S2UR UR4, SR_CTAID.X ;  /* 0x00000000000479c3 */ /* 0x000e240000002500 */
[----:B0-----:R-:W-:-:S13]  /*0020*/  ISETP.NE.AND P0, PT, RZ, UR4, PT ;  /* 0x00000004ff007c0c */ /* 0x001fda000bf05270 */
[----:B------:R-:W-:Y:S05]  /*0030*/  @P0 EXIT ;  /* 0x000000000000094d */ /* 0x000fea0003800000 */
[----:B------:R-:W0:Y:S01]  /*0040*/  S2R R13, SR_TID.X ;  /* 0x00000000000d7919 */ /* 0x000e220000002100 */
[----:B------:R-:W0:Y:S01]  /*0050*/  LDC.64 R2, c[0x0][0x380] ;  /* 0x0000e000ff027b82 */ /* 0x000e220000000a00 */
[----:B------:R-:W1:Y:S07]  /*0060*/  LDCU.64 UR4, c[0x0][0x358] ;  /* 0x00006b00ff0477ac */ /* 0x000e6e0008000a00 */
[----:B------:R-:W2:Y:S01]  /*0070*/  LDC.64 R6, c[0x0][0x390] ;  /* 0x0000e400ff067b82 */ /* 0x000ea20000000a00 */
[----:B0-----:R-:W-:-:S05]  /*0080*/  IMAD.WIDE.U32 R2, R13, 0x8, R2 ;  /* 0x000000080d027825 */ /* 0x001fca00078e0002 */
[----:B-1----:R-:W3:Y:S04]  /*0090*/  LDG.E.64 R4, desc[UR4][R2.64] ;  /* 0x0000000402047981 */ /* 0x002ee8000c1e1b00 */
[----:B------:R-:W4:Y:S01]  /*00a0*/  LDG.E R9, desc[UR4][R2.64+0x108] ;  /* 0x0001080402097981 */ /* 0x000f22000c1e1900 */
[----:B---3--:R-:W-:-:S04]  /*00b0*/  ISETP.GT.U32.AND P0, PT, R4, -0x1, PT ;  /* 0xffffffff0400780c */ /* 0x008fc80003f04070 */
[----:B------:R-:W-:Y:S02]  /*00c0*/  ISETP.GT.AND.EX P0, PT, R5, -0x1, PT, P0 ;  /* 0xffffffff0500780c */ /* 0x000fe40003f04300 */
[----:B----4-:R-:W-:Y:S02]  /*00d0*/  LOP3.LUT R0, R4, 0x3ff, R9, 0x78, !PT ;  /* 0x000003ff04007812 */ /* 0x010fe400078e7809 */
[----:B------:R-:W-:-:S04]  /*00e0*/  SEL R11, RZ, 0x80000000, P0 ;  /* 0x80000000ff0b7807 */ /* 0x000fc80000000000 */
[----:B------:R-:W-:Y:S01]  /*00f0*/  LOP3.LUT R11, R11, 0x7fffffff, R5, 0xf8, !PT ;  /* 0x7fffffff0b0b7812 */ /* 0x000fe200078ef805 */
[----:B--2---:R-:W-:-:S04]  /*0100*/  IMAD.WIDE.U32 R4, R13, 0x4, R6 ;  /* 0x000000040d047825 */ /* 0x004fc800078e0006 */
[----:B------:R-:W-:-:S05]  /*0110*/  IMAD.IADD R11, R11, 0x1, R0 ;  /* 0x000000010b0b7824 */ /* 0x000fca00078e0200 */
[----:B------:R-:W-:Y:S01]  /*0120*/  STG.E desc[UR4][R4.64], R11 ;  /* 0x0000000b04007986 */ /* 0x000fe2000c101904 */
[----:B------:R-:W-:Y:S05]  /*0130*/  EXIT ;  /* 0x000000000000794d */ /* 0x000fea0003800000 */
.L_x_0:
[----:B------:R-:W-:-:S00]  /*0140*/  BRA `(.L_x_0) ;  /* 0xfffffffc00fc7947 */ /* 0x000fc0000383ffff */
[----:B------:R-:W-:-:S00]  /*0150*/  NOP ;  /* 0x0000000000007918 */ /* 0x000fc00000000000 */
        /* <DEDUP_REMOVED lines=10> */
.L_x_17:


//--------------------- .text._Z7chaoticPdS_i     --------------------------
	.section	.text._Z7chaoticPdS_i,"ax",@progbits
	.align	128
        .global         _Z7chaoticPdS_i
        .type           _Z7chaoticPdS_i,@function
        .size           _Z7chaoticPdS_i,(.L_x_16 - _Z7chaoticPdS_i)
        .other          _Z7chaoticPdS_i,@"STO_CUDA_ENTRY STV_DEFAULT"
_Z7chaoticPdS_i:
.text._Z7chaoticPdS_i:
[----:B------:R-:W-:Y:S01]  /*0000*/  LDC R1, c[0x0][0x37c] ;  /* 0x0000df00ff017b82 */ /* 0x000fe20000000800 */
[----:B------:R-:W0:Y:S07]  /*0010*/  S2R R9, SR_TID.X ;  /* 0x0000000000097919 */ /* 0x000e2e0000002100 */
[----:B------:R-:W1:Y:S01]  /*0020*/  S2UR UR4, SR_CTAID.X ;  /* 0x00000000000479c3 */ /* 0x000e620000002500 */
[----:B------:R-:W2:Y:S07]  /*0030*/  LDCU.64 UR8, c[0x0][0x358] ;  /* 0x00006b00ff0877ac */ /* 0x000eae0008000a00 */
[----:B------:R-:W3:Y:S01]  /*0040*/  LDC.64 R2, c[0x0][0x380] ;  /* 0x0000e000ff027b82 */ /* 0x000ee20000000a00 */
[----:B-1----:R-:W-:-:S06]  /*0050*/  USHF.L.U32 UR4, UR4, 0xa, URZ ;  /* 0x0000000a04047899 */ /* 0x002fcc00080006ff */
[----:B0-----:R-:W-:-:S05]  /*0060*/  LOP3.LUT R9, R9, UR4, RZ, 0xfc, !PT ;  /* 0x0000000409097c12 */ /* 0x001fca000f8efcff */
[----:B---3--:R-:W-:-:S05]  /*0070*/  IMAD.WIDE R2, R9, 0x8, R2 ;  /* 0x0000000809027825 */ /* 0x008fca00078e0202 */
[----:B--2---:R-:W2:Y:S02]  /*0080*/  LDG.E.64 R6, desc[UR8][R2.64] ;  /* 0x0000000802067981 */ /* 0x004ea4000c1e1b00 */
[----:B--2---:R-:W-:-:S14]  /*0090*/  DSETP.GE.AND P0, PT, R6, 0.5, PT ;  /* 0x3fe000000600742a */ /* 0x004fdc0003f06000 */
[----:B------:R-:W-:Y:S05]  /*00a0*/  @P0 BRA `(.L_x_1) ;  /* 0x0000001000580947 */ /* 0x000fea0003800000 */
[----:B------:R-:W0:Y:S01]  /*00b0*/  LDCU UR7, c[0x0][0x390] ;  /* 0x00007200ff0777ac */ /* 0x000e220008000800 */
[----:B------:R-:W1:Y:S01]  /*00c0*/  LDC.64 R4, c[0x0][0x388] ;  /* 0x0000e200ff047b82 */ /* 0x000e620000000a00 */
[----:B------:R-:W-:Y:S01]  /*00d0*/  CS2R R14, SRZ ;  /* 0x00000000000e7805 */ /* 0x000fe2000001ff00 */
[----:B0-----:R-:W-:Y:S01]  /*00e0*/  UISETP.GE.AND UP0, UPT, UR7, 0x2, UPT ;  /* 0x000000020700788c */ /* 0x001fe2000bf06270 */
[----:B-1----:R-:W-:-:S08]  /*00f0*/  IMAD.WIDE R4, R9, 0x8, R4 ;  /* 0x0000000809047825 */ /* 0x002fd000078e0204 */
[----:B------:R-:W-:Y:S05]  /*0100*/  BRA.U !UP0, `(.L_x_2) ;  /* 0x0000000d08dc7547 */ /* 0x000fea000b800000 */
[----:B------:R-:W-:Y:S01]  /*0110*/  UIADD3 UR5, UPT, UPT, UR7, -0x2, URZ ;  /* 0xfffffffe07057890 */ /* 0x000fe2000fffe0ff */
[----:B------:R-:W-:Y:S01]  /*0120*/  CS2R R14, SRZ ;  /* 0x00000000000e7805 */ /* 0x000fe2000001ff00 */
[----:B------:R-:W-:Y:S02]  /*0130*/  UIADD3 UR4, UPT, UPT, UR7, -0x1, URZ ;  /* 0xffffffff07047890 */ /* 0x000fe4000fffe0ff */
[----:B------:R-:W-:Y:S02]  /*0140*/  UISETP.GE.U32.AND UP1, UPT, UR5, 0xf, UPT ;  /* 0x0000000f0500788c */ /* 0x000fe4000bf26070 */
[----:B------:R-:W-:-:S04]  /*0150*/  ULOP3.LUT UR6, UR4, 0xf, URZ, 0xc0, !UPT ;  /* 0x0000000f04067892 */ /* 0x000fc8000f8ec0ff */
[----:B------:R-:W-:-:S03]  /*0160*/  UISETP.NE.AND UP0, UPT, UR6, URZ, UPT ;  /* 0x000000ff0600728c */ /* 0x000fc6000bf05270 */
[----:B------:R-:W-:Y:S08]  /*0170*/  BRA.U !UP1, `(.L_x_3) ;  /* 0x0000000509e87547 */ /* 0x000ff0000b800000 */
[----:B------:R-:W-:Y:S01]  /*0180*/  ULOP3.LUT UR5, UR4, 0xfffffff0, URZ, 0xc0, !UPT ;  /* 0xfffffff004057892 */ /* 0x000fe2000f8ec0ff */
[----:B------:R-:W-:-:S03]  /*0190*/  CS2R R14, SRZ ;  /* 0x00000000000e7805 */ /* 0x000fc6000001ff00 */
[----:B------:R-:W-:-:S12]  /*01a0*/  UIADD3 UR5, UPT, UPT, -UR5, URZ, URZ ;  /* 0x000000ff05057290 */ /* 0x000fd8000fffe1ff */
.L_x_4:
[----:B------:R-:W2:Y:S01]  /*01b0*/  LDG.E.64 R8, desc[UR8][R4.64] ;  /* 0x0000000804087981 */ /* 0x000ea2000c1e1b00 */
[----:B------:R-:W-:Y:S02]  /*01c0*/  DADD R26, -R6, 1 ;  /* 0x3ff00000061a7429 */ /* 0x000fe40000000100 */
[----:B--2---:R-:W-:-:S08]  /*01d0*/  DMUL R8, R8, R6 ;  /* 0x0000000608087228 */ /* 0x004fd00000000000 */
[----:B------:R-:W-:-:S07]  /*01e0*/  DMUL R26, R8, R26 ;  /* 0x0000001a081a7228 */ /* 0x000fce0000000000 */
[----:B0-----:R0:W-:Y:S04]  /*01f0*/  STG.E.64 desc[UR8][R2.64], R26 ;  /* 0x0000001a02007986 */ /* 0x0011e8000c101b08 */
[----:B------:R-:W2:Y:S01]  /*0200*/  LDG.E.64 R6, desc[UR8][R4.64] ;  /* 0x0000000804067981 */ /* 0x000ea2000c1e1b00 */
[C---:B------:R-:W-:Y:S02]  /*0210*/  DADD R16, -R26.reuse, 1 ;  /* 0x3ff000001a107429 */ /* 0x040fe40000000100 */
[----:B--2---:R-:W-:-:S08]  /*0220*/  DMUL R6, R26, R6 ;  /* 0x000000061a067228 */ /* 0x004fd00000000000 */
[----:B------:R-:W-:-:S07]  /*0230*/  DMUL R16, R6, R16 ;  /* 0x0000001006107228 */ /* 0x000fce0000000000 */
[----:B------:R1:W-:Y:S04]  /*0240*/  STG.E.64 desc[UR8][R2.64], R16 ;  /* 0x0000001002007986 */ /* 0x0003e8000c101b08 */
[----:B------:R-:W2:Y:S01]  /*0250*/  LDG.E.64 R6, desc[UR8][R4.64] ;  /* 0x0000000804067981 */ /* 0x000ea2000c1e1b00 */
[C---:B------:R-:W-:Y:S02]  /*0260*/  DADD R22, -R16.reuse, 1 ;  /* 0x3ff0000010167429 */ /* 0x040fe40000000100 */
[----:B--2---:R-:W-:-:S08]  /*0270*/  DMUL R6, R16, R6 ;  /* 0x0000000610067228 */ /* 0x004fd00000000000 */
[----:B------:R-:W-:-:S07]  /*0280*/  DMUL R22, R6, R22 ;  /* 0x0000001606167228 */ /* 0x000fce0000000000 */
[----:B------:R2:W-:Y:S04]  /*0290*/  STG.E.64 desc[UR8][R2.64], R22 ;  /* 0x0000001602007986 */ /* 0x0005e8000c101b08 */
[----:B------:R-:W3:Y:S01]  /*02a0*/  LDG.E.64 R6, desc[UR8][R4.64] ;  /* 0x0000000804067981 */ /* 0x000ee2000c1e1b00 */
[C---:B------:R-:W-:Y:S02]  /*02b0*/  DADD R20, -R22.reuse, 1 ;  /* 0x3ff0000016147429 */ /* 0x040fe40000000100 */
[----:B---3--:R-:W-:-:S08]  /*02c0*/  DMUL R6, R22, R6 ;  /* 0x0000000616067228 */ /* 0x008fd00000000000 */
[----:B------:R-:W-:-:S07]  /*02d0*/  DMUL R20, R6, R20 ;  /* 0x0000001406147228 */ /* 0x000fce0000000000 */
[----:B------:R3:W-:Y:S04]  /*02e0*/  STG.E.64 desc[UR8][R2.64], R20 ;  /* 0x0000001402007986 */ /* 0x0007e8000c101b08 */
[----:B------:R-:W4:Y:S01]  /*02f0*/  LDG.E.64 R6, desc[UR8][R4.64] ;  /* 0x0000000804067981 */ /* 0x000f22000c1e1b00 */
[C---:B------:R-:W-:Y:S02]  /*0300*/  DADD R18, -R20.reuse, 1 ;  /* 0x3ff0000014127429 */ /* 0x040fe40000000100 */
[----:B----4-:R-:W-:-:S08]  /*0310*/  DMUL R6, R20, R6 ;  /* 0x0000000614067228 */ /* 0x010fd00000000000 */
[----:B------:R-:W-:-:S07]  /*0320*/  DMUL R18, R6, R18 ;  /* 0x0000001206127228 */ /* 0x000fce0000000000 */
[----:B------:R4:W-:Y:S04]  /*0330*/  STG.E.64 desc[UR8][R2.64], R18 ;  /* 0x0000001202007986 */ /* 0x0009e8000c101b08 */
[----:B------:R-:W5:Y:S01]  /*0340*/  LDG.E.64 R6, desc[UR8][R4.64] ;  /* 0x0000000804067981 */ /* 0x000f62000c1e1b00 */
[C---:B------:R-:W-:Y:S02]  /*0350*/  DADD R12, -R18.reuse, 1 ;  /* 0x3ff00000120c7429 */ /* 0x040fe40000000100 */
[----:B-----5:R-:W-:-:S08]  /*0360*/  DMUL R6, R18, R6 ;  /* 0x0000000612067228 */ /* 0x020fd00000000000 */
        /* <DEDUP_REMOVED lines=13> */
[----:B------:R-:W-:Y:S01]  /*0440*/  IMAD.MOV.U32 R8, RZ, RZ, -0x51eb851f ;  /* 0xae147ae1ff087424 */ /* 0x000fe200078e00ff */
[----:B------:R-:W-:Y:S01]  /*0450*/  UMOV UR10, 0x1eb851ec ;  /* 0x1eb851ec000a7882 */ /* 0x000fe20000000000 */
[----:B------:R-:W-:Y:S01]  /*0460*/  IMAD.MOV.U32 R9, RZ, RZ, 0x400ee147 ;  /* 0x400ee147ff097424 */ /* 0x000fe200078e00ff */
[----:B------:R-:W-:-:S05]  /*0470*/  UMOV UR11, 0x3fc1eb85 ;  /* 0x3fc1eb85000b7882 */ /* 0x000fca0000000000 */
[----:B0-----:R-:W-:-:S08]  /*0480*/  DFMA R26, R26, UR10, R8 ;  /* 0x0000000a1a1a7c2b */ /* 0x001fd00008000008 */
[----:B------:R-:W-:Y:S02]  /*0490*/  DADD R26, R26, R14 ;  /* 0x000000001a1a7229 */ /* 0x000fe4000000000e */
[C---:B----4-:R-:W-:Y:S02]  /*04a0*/  DMUL R14, R6.reuse, R24 ;  /* 0x00000018060e7228 */ /* 0x050fe40000000000 */
[----:B------:R-:W-:-:S08]  /*04b0*/  DADD R24, -R6, 1 ;  /* 0x3ff0000006187429 */ /* 0x000fd00000000100 */
[----:B------:R-:W-:-:S07]  /*04c0*/  DMUL R14, R14, R24 ;  /* 0x000000180e0e7228 */ /* 0x000fce0000000000 */
[----:B------:R0:W-:Y:S04]  /*04d0*/  STG.E.64 desc[UR8][R2.64], R14 ;  /* 0x0000000e02007986 */ /* 0x0001e8000c101b08 */
[----:B------:R-:W4:Y:S01]  /*04e0*/  LDG.E.64 R24, desc[UR8][R4.64] ;  /* 0x0000000804187981 */ /* 0x000f22000c1e1b00 */
[----:B-1----:R-:W-:-:S08]  /*04f0*/  DFMA R16, R16, UR10, R8 ;  /* 0x0000000a10107c2b */ /* 0x002fd00008000008 */
[----:B------:R-:W-:Y:S02]  /*0500*/  DADD R26, R26, R16 ;  /* 0x000000001a1a7229 */ /* 0x000fe40000000010 */
[C---:B----4-:R-:W-:Y:S02]  /*0510*/  DMUL R16, R14.reuse, R24 ;  /* 0x000000180e107228 */ /* 0x050fe40000000000 */
[----:B------:R-:W-:-:S08]  /*0520*/  DADD R24, -R14, 1 ;  /* 0x3ff000000e187429 */ /* 0x000fd00000000100 */
[----:B------:R-:W-:-:S07]  /*0530*/  DMUL R16, R16, R24 ;  /* 0x0000001810107228 */ /* 0x000fce0000000000 */
[----:B------:R1:W-:Y:S04]  /*0540*/  STG.E.64 desc[UR8][R2.64], R16 ;  /* 0x0000001002007986 */ /* 0x0003e8000c101b08 */
[----:B------:R-:W4:Y:S01]  /*0550*/  LDG.E.64 R24, desc[UR8][R4.64] ;  /* 0x0000000804187981 */ /* 0x000f22000c1e1b00 */
[----:B------:R-:W-:-:S08]  /*0560*/  DFMA R22, R22, UR10, R8 ;  /* 0x0000000a16167c2b */ /* 0x000fd00008000008 */
[----:B------:R-:W-:Y:S02]  /*0570*/  DADD R26, R26, R22 ;  /* 0x000000001a1a7229 */ /* 0x000fe40000000016 */
[C---:B----4-:R-:W-:Y:S02]  /*0580*/  DMUL R22, R16.reuse, R24 ;  /* 0x0000001810167228 */ /* 0x050fe40000000000 */
[----:B------:R-:W-:-:S08]  /*0590*/  DADD R24, -R16, 1 ;  /* 0x3ff0000010187429 */ /* 0x000fd00000000100 */
[----:B------:R-:W-:-:S07]  /*05a0*/  DMUL R22, R22, R24 ;  /* 0x0000001816167228 */ /* 0x000fce0000000000 */
[----:B------:R4:W-:Y:S04]  /*05b0*/  STG.E.64 desc[UR8][R2.64], R22 ;  /* 0x0000001602007986 */ /* 0x0009e8000c101b08 */
[----:B------:R-:W5:Y:S01]  /*05c0*/  LDG.E.64 R24, desc[UR8][R4.64] ;  /* 0x0000000804187981 */ /* 0x000f62000c1e1b00 */
[----:B------:R-:W-:-:S08]  /*05d0*/  DFMA R20, R20, UR10, R8 ;  /* 0x0000000a14147c2b */ /* 0x000fd00008000008 */
[----:B------:R-:W-:Y:S02]  /*05e0*/  DADD R26, R26, R20 ;  /* 0x000000001a1a7229 */ /* 0x000fe40000000014 */
[C---:B-----5:R-:W-:Y:S02]  /*05f0*/  DMUL R20, R22.reuse, R24 ;  /* 0x0000001816147228 */ /* 0x060fe40000000000 */
[----:B------:R-:W-:-:S08]  /*0600*/  DADD R24, -R22, 1 ;  /* 0x3ff0000016187429 */ /* 0x000fd00000000100 */
[----:B------:R-:W-:-:S07]  /*0610*/  DMUL R20, R20, R24 ;  /* 0x0000001814147228 */ /* 0x000fce0000000000 */
[----:B------:R5:W-:Y:S04]  /*0620*/  STG.E.64 desc[UR8][R2.64], R20 ;  /* 0x0000001402007986 */ /* 0x000be8000c101b08 */
[----:B------:R-:W2:Y:S01]  /*0630*/  LDG.E.64 R24, desc[UR8][R4.64] ;  /* 0x0000000804187981 */ /* 0x000ea2000c1e1b00 */
[----:B------:R-:W-:-:S08]  /*0640*/  DFMA R18, R18, UR10, R8 ;  /* 0x0000000a12127c2b */ /* 0x000fd00008000008 */
[----:B------:R-:W-:Y:S02]  /*0650*/  DADD R26, R26, R18 ;  /* 0x000000001a1a7229 */ /* 0x000fe40000000012 */
[C---:B--2---:R-:W-:Y:S02]  /*0660*/  DMUL R18, R20.reuse, R24 ;  /* 0x0000001814127228 */ /* 0x044fe40000000000 */
[----:B------:R-:W-:-:S08]  /*0670*/  DADD R24, -R20, 1 ;  /* 0x3ff0000014187429 */ /* 0x000fd00000000100 */
[----:B------:R-:W-:-:S07]  /*0680*/  DMUL R18, R18, R24 ;  /* 0x0000001812127228 */ /* 0x000fce0000000000 */
[----:B------:R2:W-:Y:S04]  /*0690*/  STG.E.64 desc[UR8][R2.64], R18 ;  /* 0x0000001202007986 */ /* 0x0005e8000c101b08 */
[----:B------:R-:W3:Y:S01]  /*06a0*/  LDG.E.64 R24, desc[UR8][R4.64] ;  /* 0x0000000804187981 */ /* 0x000ee2000c1e1b00 */
[----:B------:R-:W-:-:S08]  /*06b0*/  DFMA R12, R12, UR10, R8 ;  /* 0x0000000a0c0c7c2b */ /* 0x000fd00008000008 */
[----:B------:R-:W-:Y:S02]  /*06c0*/  DADD R26, R26, R12 ;  /* 0x000000001a1a7229 */ /* 0x000fe4000000000c */
[C---:B---3--:R-:W-:Y:S02]  /*06d0*/  DMUL R12, R18.reuse, R24 ;  /* 0x00000018120c7228 */ /* 0x048fe40000000000 */
[----:B------:R-:W-:-:S08]  /*06e0*/  DADD R24, -R18, 1 ;  /* 0x3ff0000012187429 */ /* 0x000fd00000000100 */
[----:B------:R-:W-:-:S07]  /*06f0*/  DMUL R12, R12, R24 ;  /* 0x000000180c0c7228 */ /* 0x000fce0000000000 */
[----:B------:R3:W-:Y:S04]  /*0700*/  STG.E.64 desc[UR8][R2.64], R12 ;  /* 0x0000000c02007986 */ /* 0x0007e8000c101b08 */
[----:B------:R-:W4:Y:S01]  /*0710*/  LDG.E.64 R24, desc[UR8][R4.64] ;  /* 0x0000000804187981 */ /* 0x000f22000c1e1b00 */
[----:B------:R-:W-:-:S08]  /*0720*/  DFMA R10, R10, UR10, R8 ;  /* 0x0000000a0a0a7c2b */ /* 0x000fd00008000008 */
[----:B------:R-:W-:Y:S02]  /*0730*/  DADD R26, R26, R10 ;  /* 0x000000001a1a7229 */ /* 0x000fe4000000000a */
[--C-:B------:R-:W-:Y:S02]  /*0740*/  DFMA R6, R6, UR10, R8.reuse ;  /* 0x0000000a06067c2b */ /* 0x100fe40008000008 */
[----:B0-----:R-:W-:-:S06]  /*0750*/  DFMA R14, R14, UR10, R8 ;  /* 0x0000000a0e0e7c2b */ /* 0x001fcc0008000008 */
[----:B------:R-:W-:Y:S02]  /*0760*/  DADD R6, R26, R6 ;  /* 0x000000001a067229 */ /* 0x000fe40000000006 */
[C---:B----4-:R-:W-:Y:S02]  /*0770*/  DMUL R10, R12.reuse, R24 ;  /* 0x000000180c0a7228 */ /* 0x050fe40000000000 */
[----:B------:R-:W-:-:S08]  /*0780*/  DADD R24, -R12, 1 ;  /* 0x3ff000000c187429 */ /* 0x000fd00000000100 */
[----:B------:R-:W-:-:S07]  /*0790*/  DMUL R10, R10, R24 ;  /* 0x000000180a0a7228 */ /* 0x000fce0000000000 */
[----:B------:R0:W-:Y:S04]  /*07a0*/  STG.E.64 desc[UR8][R2.64], R10 ;  /* 0x0000000a02007986 */ /* 0x0001e8000c101b08 */
[----:B------:R-:W4:Y:S01]  /*07b0*/  LDG.E.64 R24, desc[UR8][R4.64] ;  /* 0x0000000804187981 */ /* 0x000f22000c1e1b00 */
[----:B------:R-:W-:Y:S01]  /*07c0*/  DADD R6, R6, R14 ;  /* 0x0000000006067229 */ /* 0x000fe2000000000e */
[----:B------:R-:W-:Y:S01]  /*07d0*/  UIADD3 UR5, UPT, UPT, UR5, 0x10, URZ ;  /* 0x0000001005057890 */ /* 0x000fe2000fffe0ff */
[--C-:B-1----:R-:W-:Y:S02]  /*07e0*/  DFMA R16, R16, UR10, R8.reuse ;  /* 0x0000000a10107c2b */ /* 0x102fe40008000008 */
[--C-:B------:R-:W-:Y:S01]  /*07f0*/  DFMA R22, R22, UR10, R8.reuse ;  /* 0x0000000a16167c2b */ /* 0x100fe20008000008 */
[----:B------:R-:W-:Y:S01]  /*0800*/  UISETP.NE.AND UP1, UPT, UR5, URZ, UPT ;  /* 0x000000ff0500728c */ /* 0x000fe2000bf25270 */
[----:B-----5:R-:W-:-:S02]  /*0810*/  DFMA R20, R20, UR10, R8 ;  /* 0x0000000a14147c2b */ /* 0x020fc40008000008 */
[----:B--2---:R-:W-:Y:S02]  /*0820*/  DFMA R18, R18, UR10, R8 ;  /* 0x0000000a12127c2b */ /* 0x004fe40008000008 */
[----:B------:R-:W-:Y:S02]  /*0830*/  DADD R6, R6, R16 ;  /* 0x0000000006067229 */ /* 0x000fe40000000010 */
[----:B---3--:R-:W-:-:S06]  /*0840*/  DFMA R12, R12, UR10, R8 ;  /* 0x0000000a0c0c7c2b */ /* 0x008fcc0008000008 */
[----:B------:R-:W-:-:S08]  /*0850*/  DADD R6, R6, R22 ;  /* 0x0000000006067229 */ /* 0x000fd00000000016 */
[----:B------:R-:W-:-:S08]  /*0860*/  DADD R6, R6, R20 ;  /* 0x0000000006067229 */ /* 0x000fd00000000014 */
[----:B------:R-:W-:Y:S02]  /*0870*/  DADD R18, R6, R18 ;  /* 0x0000000006127229 */ /* 0x000fe40000000012 */
[----:B------:R-:W-:-:S06]  /*0880*/  DADD R6, -R10, 1 ;  /* 0x3ff000000a067429 */ /* 0x000fcc0000000100 */
[----:B------:R-:W-:Y:S02]  /*0890*/  DADD R12, R18, R12 ;  /* 0x00000000120c7229 */ /* 0x000fe4000000000c */
[C---:B----4-:R-:W-:Y:S02]  /*08a0*/  DMUL R24, R10.reuse, R24 ;  /* 0x000000180a187228 */ /* 0x050fe40000000000 */
[----:B0-----:R-:W-:-:S06]  /*08b0*/  DFMA R10, R10, UR10, R8 ;  /* 0x0000000a0a0a7c2b */ /* 0x001fcc0008000008 */
[----:B------:R-:W-:Y:S02]  /*08c0*/  DMUL R6, R24, R6 ;  /* 0x0000000618067228 */ /* 0x000fe40000000000 */
[----:B------:R-:W-:-:S05]  /*08d0*/  DADD R10, R12, R10 ;  /* 0x000000000c0a7229 */ /* 0x000fca000000000a */
[----:B------:R0:W-:Y:S01]  /*08e0*/  STG.E.64 desc[UR8][R2.64], R6 ;  /* 0x0000000602007986 */ /* 0x0001e2000c101b08 */
[----:B------:R-:W-:-:S08]  /*08f0*/  DFMA R8, R6, UR10, R8 ;  /* 0x0000000a06087c2b */ /* 0x000fd00008000008 */
[----:B------:R-:W-:Y:S01]  /*0900*/  DADD R14, R10, R8 ;  /* 0x000000000a0e7229 */ /* 0x000fe20000000008 */
[----:B------:R-:W-:Y:S10]  /*0910*/  BRA.U UP1, `(.L_x_4) ;  /* 0xfffffff901247547 */ /* 0x000ff4000b83ffff */
.L_x_3:
[----:B------:R-:W-:Y:S05]  /*0920*/  BRA.U !UP0, `(.L_x_2) ;  /* 0x0000000508d47547 */ /* 0x000fea000b800000 */
[----:B------:R-:W-:Y:S02]  /*0930*/  UISETP.GE.U32.AND UP0, UPT, UR6, 0x8, UPT ;  /* 0x000000080600788c */ /* 0x000fe4000bf06070 */
[----:B------:R-:W-:-:S04]  /*0940*/  ULOP3.LUT UR5, UR4, 0x7, URZ, 0xc0, !UPT ;  /* 0x0000000704057892 */ /* 0x000fc8000f8ec0ff */
[----:B------:R-:W-:-:S03]  /*0950*/  UISETP.NE.AND UP1, UPT, UR5, URZ, UPT ;  /* 0x000000ff0500728c */ /* 0x000fc6000bf25270 */
[----:B------:R-:W-:Y:S08]  /*0960*/  BRA.U !UP0, `(.L_x_5) ;  /* 0x0000000108f07547 */ /* 0x000ff0000b800000 */
[----:B------:R-:W0:Y:S01]  /*0970*/  LDG.E.64 R8, desc[UR8][R4.64] ;  /* 0x0000000804087981 */ /* 0x000e22000c1e1b00 */
[C---:B------:R-:W-:Y:S02]  /*0980*/  DADD R10, -R6.reuse, 1 ;  /* 0x3ff00000060a7429 */ /* 0x040fe40000000100 */
[----:B0-----:R-:W-:-:S08]  /*0990*/  DMUL R6, R6, R8 ;  /* 0x0000000806067228 */ /* 0x001fd00000000000 */
[----:B------:R-:W-:-:S07]  /*09a0*/  DMUL R6, R6, R10 ;  /* 0x0000000a06067228 */ /* 0x000fce0000000000 */
[----:B------:R0:W-:Y:S04]  /*09b0*/  STG.E.64 desc[UR8][R2.64], R6 ;  /* 0x0000000602007986 */ /* 0x0001e8000c101b08 */
        /* <DEDUP_REMOVED lines=26> */
[C---:B------:R-:W-:Y:S01]  /*0b60*/  DADD R10, -R16.reuse, 1 ;  /* 0x3ff00000100a7429 */ /* 0x040fe20000000100 */
[----:B------:R-:W-:Y:S01]  /*0b70*/  UMOV UR10, 0x1eb851ec ;  /* 0x1eb851ec000a7882 */ /* 0x000fe20000000000 */
[----:B------:R-:W-:Y:S01]  /*0b80*/  UMOV UR11, 0x3fc1eb85 ;  /* 0x3fc1eb85000b7882 */ /* 0x000fe20000000000 */
[----:B--2---:R-:W-:-:S08]  /*0b90*/  DMUL R8, R16, R8 ;  /* 0x0000000810087228 */ /* 0x004fd00000000000 */
[----:B------:R-:W-:-:S07]  /*0ba0*/  DMUL R10, R8, R10 ;  /* 0x0000000a080a7228 */ /* 0x000fce0000000000 */
[----:B------:R2:W-:Y:S04]  /*0bb0*/  STG.E.64 desc[UR8][R2.64], R10 ;  /* 0x0000000a02007986 */ /* 0x0005e8000c101b08 */
[----:B------:R-:W2:Y:S01]  /*0bc0*/  LDG.E.64 R12, desc[UR8][R4.64] ;  /* 0x00000008040c7981 */ /* 0x000ea2000c1e1b00 */
[----:B------:R-:W-:Y:S02]  /*0bd0*/  IMAD.MOV.U32 R8, RZ, RZ, -0x51eb851f ;  /* 0xae147ae1ff087424 */ /* 0x000fe400078e00ff */
[----:B------:R-:W-:-:S06]  /*0be0*/  IMAD.MOV.U32 R9, RZ, RZ, 0x400ee147 ;  /* 0x400ee147ff097424 */ /* 0x000fcc00078e00ff */
[--C-:B0-----:R-:W-:Y:S02]  /*0bf0*/  DFMA R6, R6, UR10, R8.reuse ;  /* 0x0000000a06067c2b */ /* 0x101fe40008000008 */
[--C-:B-1----:R-:W-:Y:S02]  /*0c00*/  DFMA R24, R24, UR10, R8.reuse ;  /* 0x0000000a18187c2b */ /* 0x102fe40008000008 */
[--C-:B------:R-:W-:Y:S02]  /*0c10*/  DFMA R22, R22, UR10, R8.reuse ;  /* 0x0000000a16167c2b */ /* 0x100fe40008000008 */
[----:B---3--:R-:W-:Y:S02]  /*0c20*/  DFMA R20, R20, UR10, R8 ;  /* 0x0000000a14147c2b */ /* 0x008fe40008000008 */
[----:B------:R-:W-:Y:S02]  /*0c30*/  DADD R6, R14, R6 ;  /* 0x000000000e067229 */ /* 0x000fe40000000006 */
[----:B----4-:R-:W-:-:S02]  /*0c40*/  DFMA R18, R18, UR10, R8 ;  /* 0x0000000a12127c2b */ /* 0x010fc40008000008 */
[----:B-----5:R-:W-:-:S04]  /*0c50*/  DFMA R16, R16, UR10, R8 ;  /* 0x0000000a10107c2b */ /* 0x020fc80008000008 */
[----:B------:R-:W-:-:S08]  /*0c60*/  DADD R6, R6, R24 ;  /* 0x0000000006067229 */ /* 0x000fd00000000018 */
[----:B------:R-:W-:-:S08]  /*0c70*/  DADD R6, R6, R22 ;  /* 0x0000000006067229 */ /* 0x000fd00000000016 */
[----:B------:R-:W-:-:S08]  /*0c80*/  DADD R6, R6, R20 ;  /* 0x0000000006067229 */ /* 0x000fd00000000014 */
[----:B------:R-:W-:Y:S02]  /*0c90*/  DADD R18, R6, R18 ;  /* 0x0000000006127229 */ /* 0x000fe40000000012 */
[----:B------:R-:W-:-:S06]  /*0ca0*/  DADD R6, -R10, 1 ;  /* 0x3ff000000a067429 */ /* 0x000fcc0000000100 */
[----:B------:R-:W-:Y:S02]  /*0cb0*/  DADD R16, R18, R16 ;  /* 0x0000000012107229 */ /* 0x000fe40000000010 */
[C---:B--2---:R-:W-:Y:S02]  /*0cc0*/  DMUL R12, R10.reuse, R12 ;  /* 0x0000000c0a0c7228 */ /* 0x044fe40000000000 */
[----:B------:R-:W-:-:S06]  /*0cd0*/  DFMA R10, R10, UR10, R8 ;  /* 0x0000000a0a0a7c2b */ /* 0x000fcc0008000008 */
[----:B------:R-:W-:Y:S02]  /*0ce0*/  DMUL R6, R12, R6 ;  /* 0x000000060c067228 */ /* 0x000fe40000000000 */
[----:B------:R-:W-:-:S05]  /*0cf0*/  DADD R10, R16, R10 ;  /* 0x00000000100a7229 */ /* 0x000fca000000000a */
[----:B------:R1:W-:Y:S01]  /*0d00*/  STG.E.64 desc[UR8][R2.64], R6 ;  /* 0x0000000602007986 */ /* 0x0003e2000c101b08 */
[----:B------:R-:W-:-:S08]  /*0d10*/  DFMA R8, R6, UR10, R8 ;  /* 0x0000000a06087c2b */ /* 0x000fd00008000008 */
[----:B------:R-:W-:-:S11]  /*0d20*/  DADD R14, R10, R8 ;  /* 0x000000000a0e7229 */ /* 0x000fd60000000008 */
.L_x_5:
[----:B------:R-:W-:Y:S05]  /*0d30*/  BRA.U !UP1, `(.L_x_2) ;  /* 0x0000000109d07547 */ /* 0x000fea000b800000 */
[----:B------:R-:W-:Y:S02]  /*0d40*/  UISETP.GE.U32.AND UP0, UPT, UR5, 0x4, UPT ;  /* 0x000000040500788c */ /* 0x000fe4000bf06070 */
[----:B------:R-:W-:-:S04]  /*0d50*/  ULOP3.LUT UR4, UR4, 0x3, URZ, 0xc0, !UPT ;  /* 0x0000000304047892 */ /* 0x000fc8000f8ec0ff */
[----:B------:R-:W-:-:S03]  /*0d60*/  UISETP.NE.AND UP1, UPT, UR4, URZ, UPT ;  /* 0x000000ff0400728c */ /* 0x000fc6000bf25270 */
[----:B------:R-:W-:Y:S08]  /*0d70*/  BRA.U !UP0, `(.L_x_6) ;  /* 0x0000000108807547 */ /* 0x000ff0000b800000 */
[----:B------:R-:W2:Y:S01]  /*0d80*/  LDG.E.64 R8, desc[UR8][R4.64] ;  /* 0x0000000804087981 */ /* 0x000ea2000c1e1b00 */
[C---:B------:R-:W-:Y:S02]  /*0d90*/  DADD R12, -R6.reuse, 1 ;  /* 0x3ff00000060c7429 */ /* 0x040fe40000000100 */
[----:B--2---:R-:W-:-:S08]  /*0da0*/  DMUL R8, R6, R8 ;  /* 0x0000000806087228 */ /* 0x004fd00000000000 */
[----:B------:R-:W-:-:S07]  /*0db0*/  DMUL R12, R12, R8 ;  /* 0x000000080c0c7228 */ /* 0x000fce0000000000 */
[----:B------:R2:W-:Y:S04]  /*0dc0*/  STG.E.64 desc[UR8][R2.64], R12 ;  /* 0x0000000c02007986 */ /* 0x0005e8000c101b08 */
[----:B01----:R-:W3:Y:S01]  /*0dd0*/  LDG.E.64 R6, desc[UR8][R4.64] ;  /* 0x0000000804067981 */ /* 0x003ee2000c1e1b00 */
[C---:B------:R-:W-:Y:S02]  /*0de0*/  DADD R8, -R12.reuse, 1 ;  /* 0x3ff000000c087429 */ /* 0x040fe40000000100 */
[----:B---3--:R-:W-:-:S08]  /*0df0*/  DMUL R6, R12, R6 ;  /* 0x000000060c067228 */ /* 0x008fd00000000000 */
[----:B------:R-:W-:-:S07]  /*0e00*/  DMUL R6, R6, R8 ;  /* 0x0000000806067228 */ /* 0x000fce0000000000 */
[----:B------:R-:W-:Y:S04]  /*0e10*/  STG.E.64 desc[UR8][R2.64], R6 ;  /* 0x0000000602007986 */ /* 0x000fe8000c101b08 */
[----:B------:R-:W3:Y:S01]  /*0e20*/  LDG.E.64 R8, desc[UR8][R4.64] ;  /* 0x0000000804087981 */ /* 0x000ee2000c1e1b00 */
[C---:B------:R-:W-:Y:S02]  /*0e30*/  DADD R10, -R6.reuse, 1 ;  /* 0x3ff00000060a7429 */ /* 0x040fe40000000100 */
[----:B---3--:R-:W-:-:S08]  /*0e40*/  DMUL R8, R6, R8 ;  /* 0x0000000806087228 */ /* 0x008fd00000000000 */
[----:B------:R-:W-:-:S07]  /*0e50*/  DMUL R10, R8, R10 ;  /* 0x0000000a080a7228 */ /* 0x000fce0000000000 */
[----:B------:R0:W-:Y:S04]  /*0e60*/  STG.E.64 desc[UR8][R2.64], R10 ;  /* 0x0000000a02007986 */ /* 0x0001e8000c101b08 */
[----:B------:R-:W3:Y:S01]  /*0e70*/  LDG.E.64 R16, desc[UR8][R4.64] ;  /* 0x0000000804107981 */ /* 0x000ee2000c1e1b00 */
[----:B------:R-:W-:Y:S01]  /*0e80*/  IMAD.MOV.U32 R8, RZ, RZ, -0x51eb851f ;  /* 0xae147ae1ff087424 */ /* 0x000fe200078e00ff */
[----:B------:R-:W-:Y:S01]  /*0e90*/  UMOV UR10, 0x1eb851ec ;  /* 0x1eb851ec000a7882 */ /* 0x000fe20000000000 */
[----:B------:R-:W-:Y:S01]  /*0ea0*/  IMAD.MOV.U32 R9, RZ, RZ, 0x400ee147 ;  /* 0x400ee147ff097424 */ /* 0x000fe200078e00ff */
[----:B------:R-:W-:Y:S01]  /*0eb0*/  UMOV UR11, 0x3fc1eb85 ;  /* 0x3fc1eb85000b7882 */ /* 0x000fe20000000000 */
[----:B------:R-:W-:-:S04]  /*0ec0*/  DADD R18, -R10, 1 ;  /* 0x3ff000000a127429 */ /* 0x000fc80000000100 */
[----:B--2---:R-:W-:-:S08]  /*0ed0*/  DFMA R12, R12, UR10, R8 ;  /* 0x0000000a0c0c7c2b */ /* 0x004fd00008000008 */
[----:B------:R-:W-:Y:S02]  /*0ee0*/  DADD R12, R14, R12 ;  /* 0x000000000e0c7229 */ /* 0x000fe4000000000c */
[----:B------:R-:W-:-:S08]  /*0ef0*/  DFMA R14, R6, UR10, R8 ;  /* 0x0000000a060e7c2b */ /* 0x000fd00008000008 */
[----:B------:R-:W-:Y:S02]  /*0f00*/  DADD R12, R12, R14 ;  /* 0x000000000c0c7229 */ /* 0x000fe4000000000e */
[C---:B---3--:R-:W-:Y:S02]  /*0f10*/  DMUL R16, R10.reuse, R16 ;  /* 0x000000100a107228 */ /* 0x048fe40000000000 */
[----:B0-----:R-:W-:-:S06]  /*0f20*/  DFMA R10, R10, UR10, R8 ;  /* 0x0000000a0a0a7c2b */ /* 0x001fcc0008000008 */
[----:B------:R-:W-:Y:S02]  /*0f30*/  DMUL R6, R16, R18 ;  /* 0x0000001210067228 */ /* 0x000fe40000000000 */
[----:B------:R-:W-:-:S05]  /*0f40*/  DADD R10, R12, R10 ;  /* 0x000000000c0a7229 */ /* 0x000fca000000000a */
[----:B------:R2:W-:Y:S01]  /*0f50*/  STG.E.64 desc[UR8][R2.64], R6 ;  /* 0x0000000602007986 */ /* 0x0005e2000c101b08 */
[----:B------:R-:W-:-:S08]  /*0f60*/  DFMA R8, R6, UR10, R8 ;  /* 0x0000000a06087c2b */ /* 0x000fd00008000008 */
[----:B------:R-:W-:-:S11]  /*0f70*/  DADD R14, R10, R8 ;  /* 0x000000000a0e7229 */ /* 0x000fd60000000008 */
.L_x_6:
[----:B------:R-:W-:Y:S05]  /*0f80*/  BRA.U !UP1, `(.L_x_2) ;  /* 0x00000001093c7547 */ /* 0x000fea000b800000 */
[----:B------:R-:W-:-:S12]  /*0f90*/  UIADD3 UR4, UPT, UPT, -UR4, URZ, URZ ;  /* 0x000000ff04047290 */ /* 0x000fd8000fffe1ff */
.L_x_7:
[----:B------:R-:W0:Y:S01]  /*0fa0*/  LDG.E.64 R8, desc[UR8][R4.64] ;  /* 0x0000000804087981 */ /* 0x000e22000c1e1b00 */
[----:B------:R-:W-:Y:S01]  /*0fb0*/  DADD R10, -R6, 1 ;  /* 0x3ff00000060a7429 */ /* 0x000fe20000000100 */
[----:B------:R-:W-:Y:S01]  /*0fc0*/  UIADD3 UR4, UPT, UPT, UR4, 0x1, URZ ;  /* 0x0000000104047890 */ /* 0x000fe2000fffe0ff */
[----:B------:R-:W-:Y:S01]  /*0fd0*/  UMOV UR10, 0x1eb851ec ;  /* 0x1eb851ec000a7882 */ /* 0x000fe20000000000 */
[----:B------:R-:W-:Y:S02]  /*0fe0*/  UMOV UR11, 0x3fc1eb85 ;  /* 0x3fc1eb85000b7882 */ /* 0x000fe40000000000 */
[----:B------:R-:W-:Y:S01]  /*0ff0*/  UISETP.NE.AND UP0, UPT, UR4, URZ, UPT ;  /* 0x000000ff0400728c */ /* 0x000fe2000bf05270 */
[----:B0123--:R-:W-:Y:S01]  /*1000*/  DMUL R6, R8, R6 ;  /* 0x0000000608067228 */ /* 0x00ffe20000000000 */
[----:B------:R-:W-:Y:S02]  /*1010*/  IMAD.MOV.U32 R8, RZ, RZ, -0x51eb851f ;  /* 0xae147ae1ff087424 */ /* 0x000fe400078e00ff */
[----:B------:R-:W-:-:S05]  /*1020*/  IMAD.MOV.U32 R9, RZ, RZ, 0x400ee147 ;  /* 0x400ee147ff097424 */ /* 0x000fca00078e00ff */
[----:B------:R-:W-:-:S07]  /*1030*/  DMUL R6, R10, R6 ;  /* 0x000000060a067228 */ /* 0x000fce0000000000 */
[----:B------:R3:W-:Y:S01]  /*1040*/  STG.E.64 desc[UR8][R2.64], R6 ;  /* 0x0000000602007986 */ /* 0x0007e2000c101b08 */
[----:B------:R-:W-:-:S08]  /*1050*/  DFMA R8, R6, UR10, R8 ;  /* 0x0000000a06087c2b */ /* 0x000fd00008000008 */
[----:B------:R-:W-:Y:S01]  /*1060*/  DADD R14, R8, R14 ;  /* 0x00000000080e7229 */ /* 0x000fe2000000000e */
[----:B------:R-:W-:Y:S10]  /*1070*/  BRA.U UP0, `(.L_x_7) ;  /* 0xfffffffd00c87547 */ /* 0x000ff4000b83ffff */
.L_x_2:
[----:B------:R-:W4:Y:S01]  /*1080*/  I2F.F64 R8, UR7 ;  /* 0x0000000700087d12 */ /* 0x000f220008201c00 */
[----:B0123--:R-:W-:Y:S01]  /*1090*/  IMAD.MOV.U32 R2, RZ, RZ, 0x1 ;  /* 0x00000001ff027424 */ /* 0x00ffe200078e00ff */
[----:B------:R-:W-:Y:S01]  /*10a0*/  FSETP.GEU.AND P1, PT, |R15|, 6.5827683646048100446e-37, PT ;  /* 0x036000000f00780b */ /* 0x000fe20003f2e200 */
[----:B------:R-:W-:Y:S05]  /*10b0*/  BSSY.RECONVERGENT B0, `(.L_x_8) ;  /* 0x0000013000007945 */ /* 0x000fea0003800200 */
[----:B----4-:R-:W0:Y:S02]  /*10c0*/  MUFU.RCP64H R3, R9 ;  /* 0x0000000900037308 */ /* 0x010e240000001800 */
[----:B0-----:R-:W-:-:S08]  /*10d0*/  DFMA R6, -R8, R2, 1 ;  /* 0x3ff000000806742b */ /* 0x001fd00000000102 */
[----:B------:R-:W-:-:S08]  /*10e0*/  DFMA R6, R6, R6, R6 ;  /* 0x000000060606722b */ /* 0x000fd00000000006 */
[----:B------:R-:W-:-:S08]  /*10f0*/  DFMA R6, R2, R6, R2 ;  /* 0x000000060206722b */ /* 0x000fd00000000002 */
[----:B------:R-:W-:-:S08]  /*1100*/  DFMA R2, -R8, R6, 1 ;  /* 0x3ff000000802742b */ /* 0x000fd00000000106 */
[----:B------:R-:W-:-:S08]  /*1110*/  DFMA R2, R6, R2, R6 ;  /* 0x000000020602722b */ /* 0x000fd00000000006 */
[----:B------:R-:W-:-:S08]  /*1120*/  DMUL R6, R2, R14 ;  /* 0x0000000e02067228 */ /* 0x000fd00000000000 */
[----:B------:R-:W-:-:S08]  /*1130*/  DFMA R10, -R8, R6, R14 ;  /* 0x00000006080a722b */ /* 0x000fd0000000010e */
[----:B------:R-:W-:-:S10]  /*1140*/  DFMA R2, R2, R10, R6 ;  /* 0x0000000a0202722b */ /* 0x000fd40000000006 */
[----:B------:R-:W-:-:S05]  /*1150*/  FFMA R0, RZ, R9, R3 ;  /* 0x00000009ff007223 */ /* 0x000fca0000000003 */
[----:B------:R-:W-:-:S13]  /*1160*/  FSETP.GT.AND P0, PT, |R0|, 1.469367938527859385e-39, PT ;  /* 0x001000000000780b */ /* 0x000fda0003f04200 */
[----:B------:R-:W-:Y:S05]  /*1170*/  @P0 BRA P1, `(.L_x_9) ;  /* 0x0000000000180947 */ /* 0x000fea0000800000 */
[----:B------:R-:W-:Y:S01]  /*1180*/  IMAD.MOV.U32 R6, RZ, RZ, R14 ;  /* 0x000000ffff067224 */ /* 0x000fe200078e000e */
[----:B------:R-:W-:Y:S01]  /*1190*/  MOV R0, 0x11c0 ;  /* 0x000011c000007802 */ /* 0x000fe20000000f00 */
[----:B------:R-:W-:-:S07]  /*11a0*/  IMAD.MOV.U32 R7, RZ, RZ, R15 ;  /* 0x000000ffff077224 */ /* 0x000fce00078e000f */
[----:B------:R-:W-:Y:S05]  /*11b0*/  CALL.REL.NOINC `($__internal_0_$__cuda_sm20_div_rn_f64_full) ;  /* 0x00000000002c7944 */ /* 0x000fea0003c00000 */
[----:B------:R-:W-:Y:S02]  /*11c0*/  IMAD.MOV.U32 R2, RZ, RZ, R12 ;  /* 0x000000ffff027224 */ /* 0x000fe400078e000c */
[----:B------:R-:W-:-:S07]  /*11d0*/  IMAD.MOV.U32 R3, RZ, RZ, R13 ;  /* 0x000000ffff037224 */ /* 0x000fce00078e000d */
.L_x_9:
[----:B------:R-:W-:Y:S05]  /*11e0*/  BSYNC.RECONVERGENT B0 ;  /* 0x0000000000007941 */ /* 0x000fea0003800200 */
.L_x_8:
[----:B------:R-:W-:Y:S01]  /*11f0*/  STG.E.64 desc[UR8][R4.64], R2 ;  /* 0x0000000204007986 */ /* 0x000fe2000c101b08 */
[----:B------:R-:W-:Y:S05]  /*1200*/  EXIT ;  /* 0x000000000000794d */ /* 0x000fea0003800000 */
.L_x_1:
[----:B------:R-:W0:Y:S01]  /*1210*/  LDC.64 R4, c[0x0][0x388] ;  /* 0x0000e200ff047b82 */ /* 0x000e220000000a00 */
[----:B------:R-:W-:Y:S02]  /*1220*/  IMAD.MOV.U32 R2, RZ, RZ, 0x1eb851ec ;  /* 0x1eb851ecff027424 */ /* 0x000fe400078e00ff */
[----:B------:R-:W-:Y:S02]  /*1230*/  IMAD.MOV.U32 R3, RZ, RZ, 0x400feb85 ;  /* 0x400feb85ff037424 */ /* 0x000fe400078e00ff */
[----:B0-----:R-:W-:-:S05]  /*1240*/  IMAD.WIDE R4, R9, 0x8, R4 ;  /* 0x0000000809047825 */ /* 0x001fca00078e0204 */
[----:B------:R-:W-:Y:S01]  /*1250*/  STG.E.64 desc[UR8][R4.64], R2 ;  /* 0x0000000204007986 */ /* 0x000fe2000c101b08 */
[----:B------:R-:W-:Y:S05]  /*1260*/  EXIT ;  /* 0x000000000000794d */ /* 0x000fea0003800000 */
        .weak           $__internal_0_$__cuda_sm20_div_rn_f64_full
        .type           $__internal_0_$__cuda_sm20_div_rn_f64_full,@function
        .size           $__internal_0_$__cuda_sm20_div_rn_f64_full,(.L_x_16 - $__internal_0_$__cuda_sm20_div_rn_f64_full)
$__internal_0_$__cuda_sm20_div_rn_f64_full:
[C---:B------:R-:W-:Y:S01]  /*1270*/  FSETP.GEU.AND P0, PT, |R9|.reuse, 1.469367938527859385e-39, PT ;  /* 0x001000000900780b */ /* 0x040fe20003f0e200 */
[----:B------:R-:W-:Y:S01]  /*1280*/  IMAD.MOV.U32 R16, RZ, RZ, 0x1 ;  /* 0x00000001ff107424 */ /* 0x000fe200078e00ff */
[----:B------:R-:W-:Y:S01]  /*1290*/  LOP3.LUT R2, R9, 0x800fffff, RZ, 0xc0, !PT ;  /* 0x800fffff09027812 */ /* 0x000fe200078ec0ff */
[----:B------:R-:W-:Y:S01]  /*12a0*/  BSSY.RECONVERGENT B1, `(.L_x_10) ;  /* 0x0000055000017945 */ /* 0x000fe20003800200 */
[C---:B------:R-:W-:Y:S02]  /*12b0*/  FSETP.GEU.AND P2, PT, |R7|.reuse, 1.469367938527859385e-39, PT ;  /* 0x001000000700780b */ /* 0x040fe40003f4e200 */
[----:B------:R-:W-:Y:S01]  /*12c0*/  LOP3.LUT R3, R2, 0x3ff00000, RZ, 0xfc, !PT ;  /* 0x3ff0000002037812 */ /* 0x000fe200078efcff */
[----:B------:R-:W-:Y:S01]  /*12d0*/  IMAD.MOV.U32 R2, RZ, RZ, R8 ;  /* 0x000000ffff027224 */ /* 0x000fe200078e0008 */
[----:B------:R-:W-:Y:S02]  /*12e0*/  LOP3.LUT R12, R7, 0x7ff00000, RZ, 0xc0, !PT ;  /* 0x7ff00000070c7812 */ /* 0x000fe400078ec0ff */
[----:B------:R-:W-:-:S03]  /*12f0*/  LOP3.LUT R15, R9, 0x7ff00000, RZ, 0xc0, !PT ;  /* 0x7ff00000090f7812 */ /* 0x000fc600078ec0ff */
[----:B------:R-:W-:Y:S01]  /*1300*/  @!P0 DMUL R2, R8, 8.98846567431157953865e+307 ;  /* 0x7fe0000008028828 */ /* 0x000fe20000000000 */
[----:B------:R-:W-:-:S03]  /*1310*/  ISETP.GE.U32.AND P1, PT, R12, R15, PT ;  /* 0x0000000f0c00720c */ /* 0x000fc60003f26070 */
[----:B------:R-:W-:Y:S01]  /*1320*/  @!P2 LOP3.LUT R13, R9, 0x7ff00000, RZ, 0xc0, !PT ;  /* 0x7ff00000090da812 */ /* 0x000fe200078ec0ff */
[----:B------:R-:W-:Y:S01]  /*1330*/  @!P2 IMAD.MOV.U32 R18, RZ, RZ, RZ ;  /* 0x000000ffff12a224 */ /* 0x000fe200078e00ff */
[----:B------:R-:W0:Y:S02]  /*1340*/  MUFU.RCP64H R17, R3 ;  /* 0x0000000300117308 */ /* 0x000e240000001800 */
[----:B------:R-:W-:Y:S01]  /*1350*/  @!P2 ISETP.GE.U32.AND P3, PT, R12, R13, PT ;  /* 0x0000000d0c00a20c */ /* 0x000fe20003f66070 */
[----:B------:R-:W-:-:S05]  /*1360*/  IMAD.MOV.U32 R13, RZ, RZ, 0x1ca00000 ;  /* 0x1ca00000ff0d7424 */ /* 0x000fca00078e00ff */
[----:B------:R-:W-:-:S04]  /*1370*/  @!P2 SEL R19, R13, 0x63400000, !P3 ;  /* 0x634000000d13a807 */ /* 0x000fc80005800000 */
[----:B------:R-:W-:-:S04]  /*1380*/  @!P2 LOP3.LUT R19, R19, 0x80000000, R7, 0xf8, !PT ;  /* 0x800000001313a812 */ /* 0x000fc800078ef807 */
[----:B------:R-:W-:Y:S01]  /*1390*/  @!P2 LOP3.LUT R19, R19, 0x100000, RZ, 0xfc, !PT ;  /* 0x001000001313a812 */ /* 0x000fe200078efcff */
[----:B0-----:R-:W-:-:S08]  /*13a0*/  DFMA R10, R16, -R2, 1 ;  /* 0x3ff00000100a742b */ /* 0x001fd00000000802 */
[----:B------:R-:W-:-:S08]  /*13b0*/  DFMA R10, R10, R10, R10 ;  /* 0x0000000a0a0a722b */ /* 0x000fd0000000000a */
[----:B------:R-:W-:Y:S01]  /*13c0*/  DFMA R16, R16, R10, R16 ;  /* 0x0000000a1010722b */ /* 0x000fe20000000010 */
[----:B------:R-:W-:Y:S01]  /*13d0*/  SEL R11, R13, 0x63400000, !P1 ;  /* 0x634000000d0b7807 */ /* 0x000fe20004800000 */
[----:B------:R-:W-:-:S03]  /*13e0*/  IMAD.MOV.U32 R10, RZ, RZ, R6 ;  /* 0x000000ffff0a7224 */ /* 0x000fc600078e0006 */
[----:B------:R-:W-:-:S03]  /*13f0*/  LOP3.LUT R11, R11, 0x800fffff, R7, 0xf8, !PT ;  /* 0x800fffff0b0b7812 */ /* 0x000fc600078ef807 */
[----:B------:R-:W-:-:S03]  /*1400*/  DFMA R20, R16, -R2, 1 ;  /* 0x3ff000001014742b */ /* 0x000fc60000000802 */
[----:B------:R-:W-:-:S05]  /*1410*/  @!P2 DFMA R10, R10, 2, -R18 ;  /* 0x400000000a0aa82b */ /* 0x000fca0000000812 */
[----:B------:R-:W-:Y:S01]  /*1420*/  DFMA R16, R16, R20, R16 ;  /* 0x000000141010722b */ /* 0x000fe20000000010 */
[----:B------:R-:W-:Y:S02]  /*1430*/  IMAD.MOV.U32 R21, RZ, RZ, R12 ;  /* 0x000000ffff157224 */ /* 0x000fe400078e000c */
[----:B------:R-:W-:Y:S01]  /*1440*/  IMAD.MOV.U32 R20, RZ, RZ, R15 ;  /* 0x000000ffff147224 */ /* 0x000fe200078e000f */
[----:B------:R-:W-:Y:S02]  /*1450*/  @!P0 LOP3.LUT R20, R3, 0x7ff00000, RZ, 0xc0, !PT ;  /* 0x7ff0000003148812 */ /* 0x000fe400078ec0ff */
[----:B------:R-:W-:Y:S02]  /*1460*/  @!P2 LOP3.LUT R21, R11, 0x7ff00000, RZ, 0xc0, !PT ;  /* 0x7ff000000b15a812 */ /* 0x000fe400078ec0ff */
[----:B------:R-:W-:Y:S01]  /*1470*/  DMUL R18, R16, R10 ;  /* 0x0000000a10127228 */ /* 0x000fe20000000000 */
[----:B------:R-:W-:Y:S02]  /*1480*/  VIADD R23, R20, 0xffffffff ;  /* 0xffffffff14177836 */ /* 0x000fe40000000000 */
[----:B------:R-:W-:-:S05]  /*1490*/  VIADD R22, R21, 0xffffffff ;  /* 0xffffffff15167836 */ /* 0x000fca0000000000 */
[----:B------:R-:W-:Y:S01]  /*14a0*/  DFMA R14, R18, -R2, R10 ;  /* 0x80000002120e722b */ /* 0x000fe2000000000a */
[----:B------:R-:W-:-:S04]  /*14b0*/  ISETP.GT.U32.AND P0, PT, R22, 0x7feffffe, PT ;  /* 0x7feffffe1600780c */ /* 0x000fc80003f04070 */
[----:B------:R-:W-:-:S03]  /*14c0*/  ISETP.GT.U32.OR P0, PT, R23, 0x7feffffe, P0 ;  /* 0x7feffffe1700780c */ /* 0x000fc60000704470 */
[----:B------:R-:W-:-:S10]  /*14d0*/  DFMA R14, R16, R14, R18 ;  /* 0x0000000e100e722b */ /* 0x000fd40000000012 */
[----:B------:R-:W-:Y:S05]  /*14e0*/  @P0 BRA `(.L_x_11) ;  /* 0x00000000006c0947 */ /* 0x000fea0003800000 */
[----:B------:R-:W-:-:S04]  /*14f0*/  LOP3.LUT R7, R9, 0x7ff00000, RZ, 0xc0, !PT ;  /* 0x7ff0000009077812 */ /* 0x000fc800078ec0ff */
[CC--:B------:R-:W-:Y:S02]  /*1500*/  VIADDMNMX R6, R12.reuse, -R7.reuse, 0xb9600000, !PT ;  /* 0xb96000000c067446 */ /* 0x0c0fe40007800907 */
[----:B------:R-:W-:Y:S02]  /*1510*/  ISETP.GE.U32.AND P0, PT, R12, R7, PT ;  /* 0x000000070c00720c */ /* 0x000fe40003f06070 */
[----:B------:R-:W-:Y:S02]  /*1520*/  VIMNMX R6, PT, PT, R6, 0x46a00000, PT ;  /* 0x46a0000006067848 */ /* 0x000fe40003fe0100 */
[----:B------:R-:W-:-:S05]  /*1530*/  SEL R13, R13, 0x63400000, !P0 ;  /* 0x634000000d0d7807 */ /* 0x000fca0004000000 */
[----:B------:R-:W-:Y:S02]  /*1540*/  IMAD.IADD R16, R6, 0x1, -R13 ;  /* 0x0000000106107824 */ /* 0x000fe400078e0a0d */
[----:B------:R-:W-:Y:S02]  /*1550*/  IMAD.MOV.U32 R6, RZ, RZ, RZ ;  /* 0x000000ffff067224 */ /* 0x000fe400078e00ff */
[----:B------:R-:W-:-:S06]  /*1560*/  VIADD R7, R16, 0x7fe00000 ;  /* 0x7fe0000010077836 */ /* 0x000fcc0000000000 */
[----:B------:R-:W-:-:S10]  /*1570*/  DMUL R12, R14, R6 ;  /* 0x000000060e0c7228 */ /* 0x000fd40000000000 */
[----:B------:R-:W-:-:S13]  /*1580*/  FSETP.GTU.AND P0, PT, |R13|, 1.469367938527859385e-39, PT ;  /* 0x001000000d00780b */ /* 0x000fda0003f0c200 */
[----:B------:R-:W-:Y:S05]  /*1590*/  @P0 BRA `(.L_x_12) ;  /* 0x0000000000940947 */ /* 0x000fea0003800000 */
[----:B------:R-:W-:Y:S01]  /*15a0*/  DFMA R2, R14, -R2, R10 ;  /* 0x800000020e02722b */ /* 0x000fe2000000000a */
[----:B------:R-:W-:-:S09]  /*15b0*/  IMAD.MOV.U32 R6, RZ, RZ, RZ ;  /* 0x000000ffff067224 */ /* 0x000fd200078e00ff */
[C---:B------:R-:W-:Y:S02]  /*15c0*/  FSETP.NEU.AND P0, PT, R3.reuse, RZ, PT ;  /* 0x000000ff0300720b */ /* 0x040fe40003f0d000 */
[----:B------:R-:W-:-:S04]  /*15d0*/  LOP3.LUT R9, R3, 0x80000000, R9, 0x48, !PT ;  /* 0x8000000003097812 */ /* 0x000fc800078e4809 */
[----:B------:R-:W-:-:S07]  /*15e0*/  LOP3.LUT R7, R9, R7, RZ, 0xfc, !PT ;  /* 0x0000000709077212 */ /* 0x000fce00078efcff */
[----:B------:R-:W-:Y:S05]  /*15f0*/  @!P0 BRA `(.L_x_12) ;  /* 0x00000000007c8947 */ /* 0x000fea0003800000 */
[----:B------:R-:W-:Y:S01]  /*1600*/  IMAD.MOV R3, RZ, RZ, -R16 ;  /* 0x000000ffff037224 */ /* 0x000fe200078e0a10 */
[----:B------:R-:W-:Y:S01]  /*1610*/  DMUL.RP R6, R14, R6 ;  /* 0x000000060e067228 */ /* 0x000fe20000008000 */
[----:B------:R-:W-:-:S06]  /*1620*/  IMAD.MOV.U32 R2, RZ, RZ, RZ ;  /* 0x000000ffff027224 */ /* 0x000fcc00078e00ff */
[----:B------:R-:W-:-:S03]  /*1630*/  DFMA R2, R12, -R2, R14 ;  /* 0x800000020c02722b */ /* 0x000fc6000000000e */
[----:B------:R-:W-:-:S03]  /*1640*/  LOP3.LUT R9, R7, R9, RZ, 0x3c, !PT ;  /* 0x0000000907097212 */ /* 0x000fc600078e3cff */
[----:B------:R-:W-:-:S04]  /*1650*/  IADD3 R2, PT, PT, -R16, -0x43300000, RZ ;  /* 0xbcd0000010027810 */ /* 0x000fc80007ffe1ff */
[----:B------:R-:W-:-:S04]  /*1660*/  FSETP.NEU.AND P0, PT, |R3|, R2, PT ;  /* 0x000000020300720b */ /* 0x000fc80003f0d200 */
[----:B------:R-:W-:Y:S02]  /*1670*/  FSEL R12, R6, R12, !P0 ;  /* 0x0000000c060c7208 */ /* 0x000fe40004000000 */
[----:B------:R-:W-:Y:S01]  /*1680*/  FSEL R13, R9, R13, !P0 ;  /* 0x0000000d090d7208 */ /* 0x000fe20004000000 */
[----:B------:R-:W-:Y:S06]  /*1690*/  BRA `(.L_x_12) ;  /* 0x0000000000547947 */ /* 0x000fec0003800000 */
.L_x_11:
[----:B------:R-:W-:-:S14]  /*16a0*/  DSETP.NAN.AND P0, PT, R6, R6, PT ;  /* 0x000000060600722a */ /* 0x000fdc0003f08000 */
[----:B------:R-:W-:Y:S05]  /*16b0*/  @P0 BRA `(.L_x_13) ;  /* 0x0000000000440947 */ /* 0x000fea0003800000 */
[----:B------:R-:W-:-:S14]  /*16c0*/  DSETP.NAN.AND P0, PT, R8, R8, PT ;  /* 0x000000080800722a */ /* 0x000fdc0003f08000 */
[----:B------:R-:W-:Y:S05]  /*16d0*/  @P0 BRA `(.L_x_14) ;  /* 0x0000000000300947 */ /* 0x000fea0003800000 */
[----:B------:R-:W-:Y:S01]  /*16e0*/  ISETP.NE.AND P0, PT, R21, R20, PT ;  /* 0x000000141500720c */ /* 0x000fe20003f05270 */
[----:B------:R-:W-:Y:S02]  /*16f0*/  IMAD.MOV.U32 R12, RZ, RZ, 0x0 ;  /* 0x00000000ff0c7424 */ /* 0x000fe400078e00ff */
[----:B------:R-:W-:-:S10]  /*1700*/  IMAD.MOV.U32 R13, RZ, RZ, -0x80000 ;  /* 0xfff80000ff0d7424 */ /* 0x000fd400078e00ff */
[----:B------:R-:W-:Y:S05]  /*1710*/  @!P0 BRA `(.L_x_12) ;  /* 0x0000000000348947 */ /* 0x000fea0003800000 */
[----:B------:R-:W-:Y:S02]  /*1720*/  ISETP.NE.AND P0, PT, R21, 0x7ff00000, PT ;  /* 0x7ff000001500780c */ /* 0x000fe40003f05270 */
[----:B------:R-:W-:Y:S02]  /*1730*/  LOP3.LUT R13, R7, 0x80000000, R9, 0x48, !PT ;  /* 0x80000000070d7812 */ /* 0x000fe400078e4809 */
[----:B------:R-:W-:-:S13]  /*1740*/  ISETP.EQ.OR P0, PT, R20, RZ, !P0 ;  /* 0x000000ff1400720c */ /* 0x000fda0004702670 */
[----:B------:R-:W-:Y:S01]  /*1750*/  @P0 LOP3.LUT R2, R13, 0x7ff00000, RZ, 0xfc, !PT ;  /* 0x7ff000000d020812 */ /* 0x000fe200078efcff */
[----:B------:R-:W-:Y:S02]  /*1760*/  @!P0 IMAD.MOV.U32 R12, RZ, RZ, RZ ;  /* 0x000000ffff0c8224 */ /* 0x000fe400078e00ff */
[----:B------:R-:W-:Y:S02]  /*1770*/  @P0 IMAD.MOV.U32 R12, RZ, RZ, RZ ;  /* 0x000000ffff0c0224 */ /* 0x000fe400078e00ff */
[----:B------:R-:W-:Y:S01]  /*1780*/  @P0 IMAD.MOV.U32 R13, RZ, RZ, R2 ;  /* 0x000000ffff0d0224 */ /* 0x000fe200078e0002 */
[----:B------:R-:W-:Y:S06]  /*1790*/  BRA `(.L_x_12) ;  /* 0x0000000000147947 */ /* 0x000fec0003800000 */
.L_x_14:
[----:B------:R-:W-:Y:S01]  /*17a0*/  LOP3.LUT R13, R9, 0x80000, RZ, 0xfc, !PT ;  /* 0x00080000090d7812 */ /* 0x000fe200078efcff */
[----:B------:R-:W-:Y:S01]  /*17b0*/  IMAD.MOV.U32 R12, RZ, RZ, R8 ;  /* 0x000000ffff0c7224 */ /* 0x000fe200078e0008 */
[----:B------:R-:W-:Y:S06]  /*17c0*/  BRA `(.L_x_12) ;  /* 0x0000000000087947 */ /* 0x000fec0003800000 */
.L_x_13:
[----:B------:R-:W-:Y:S01]  /*17d0*/  LOP3.LUT R13, R7, 0x80000, RZ, 0xfc, !PT ;  /* 0x00080000070d7812 */ /* 0x000fe200078efcff */
[----:B------:R-:W-:-:S07]  /*17e0*/  IMAD.MOV.U32 R12, RZ, RZ, R6 ;  /* 0x000000ffff0c7224 */ /* 0x000fce00078e0006 */
.L_x_12:
[----:B------:R-:W-:Y:S05]  /*17f0*/  BSYNC.RECONVERGENT B1 ;  /* 0x0000000000017941 */ /* 0x000fea0003800200 */
.L_x_10:
[----:B------:R-:W-:Y:S02]  /*1800*/  IMAD.MOV.U32 R2, RZ, RZ, R0 ;  /* 0x000000ffff027224 */ /* 0x000fe400078e0000 */
[----:B------:R-:W-:-:S04]  /*1810*/  IMAD.MOV.U32 R3, RZ, RZ, 0x0 ;  /* 0x00000000ff037424 */ /* 0x000fc800078e00ff */
[----:B------:R-:W-:Y:S05]  /*1820*/  RET.REL.NODEC R2 `(_Z7chaoticPdS_i) ;  /* 0xffffffe402f47950 */ /* 0x000fea0003c3ffff */
.L_x_15:
        /* <DEDUP_REMOVED lines=13> */
.L_x_16:


//--------------------- .nv.shared.reserved.0     --------------------------
	.section	.nv.shared.reserved.0,"aw",@nobits
	.weak		__nv_reservedSMEM_offset_0_alias
	.size		__nv_reservedSMEM_offset_0_alias, 0, 64
	.other		__nv_reservedSMEM_offset_0_alias,@"STO_CUDA_RESERVED_SHARED STV_DEFAULT"
__nv_reservedSMEM_offset_0_alias:
	.zero		0
	.zero		64


//--------------------- .nv.constant0._Z11postprocessPdS_Pj --------------------------
	.section	.nv.constant0._Z11postprocessPdS_Pj,"a",@progbits
	.sectionflags	@""
	.align	4
.nv.constant0._Z11postprocessPdS_Pj:
	.zero		920


//--------------------- .nv.constant0._Z7chaoticPdS_i --------------------------
	.section	.nv.constant0._Z7chaoticPdS_i,"a",@progbits
	.sectionflags	@""
	.align	4
.nv.constant0._Z7chaoticPdS_i:
	.zero		916


//--------------------- SYMBOLS --------------------------

	.type		.nv.reservedSmem.offset0,@object
	.size		.nv.reservedSmem.offset0,0x4
